//
// Generated by NVIDIA NVVM Compiler
//
// Compiler Build ID: CL-36424714
// Cuda compilation tools, release 13.0, V13.0.88
// Based on NVVM 20.0.0
//

.version 9.0
.target sm_100
.address_size 64

	// .globl	metricCenter
// shrResult has been demoted

.visible .entry metricCenter(
	.param .u64 .ptr .align 1 metricCenter_param_0,
	.param .u64 .ptr .align 1 metricCenter_param_1,
	.param .u32 metricCenter_param_2
)
{
	.reg .pred 	%p<58>;
	.reg .b32 	%r<81>;
	.reg .b64 	%rd<21>;
	.reg .b64 	%fd<170>;
	// demoted variable
	.shared .align 8 .b8 shrResult[16384];
	ld.param.u64 	%rd7, [metricCenter_param_0];
	ld.param.u64 	%rd6, [metricCenter_param_1];
	ld.param.u32 	%r35, [metricCenter_param_2];
	cvta.to.global.u64 	%rd1, %rd7;
	mov.u32 	%r66, %ctaid.x;
	mov.u32 	%r2, %tid.x;
	setp.ge.s32 	%p1, %r66, %r35;
	@%p1 bra 	$L__BB0_51;
	cvta.to.global.u64 	%rd8, %rd6;
	shl.b32 	%r37, %r2, 4;
	mov.u32 	%r38, shrResult;
	add.s32 	%r3, %r38, %r37;
	mul.wide.u32 	%rd9, %r66, 16;
	add.s64 	%rd2, %rd8, %rd9;
	not.b32 	%r39, %r2;
	add.s32 	%r4, %r35, %r39;
	shr.u32 	%r40, %r4, 10;
	add.s32 	%r41, %r40, 1;
	and.b32  	%r5, %r41, 7;
	and.b32  	%r6, %r41, 3;
	and.b32  	%r7, %r4, 3072;
	and.b32  	%r8, %r4, 1024;
	and.b32  	%r42, %r41, 8388600;
	neg.s32 	%r9, %r42;
	mul.wide.u32 	%rd10, %r2, 16;
	add.s64 	%rd11, %rd10, %rd1;
	add.s64 	%rd3, %rd11, 65536;
	mov.u32 	%r10, %nctaid.x;
$L__BB0_2:
	setp.ge.u32 	%p2, %r2, %r35;
	mov.f64 	%fd168, 0dBFF0000000000000;
	@%p2 bra 	$L__BB0_14;
	setp.lt.u32 	%p3, %r4, 7168;
	mul.wide.u32 	%rd12, %r66, 16;
	add.s64 	%rd13, %rd1, %rd12;
	ld.global.f64 	%fd1, [%rd13];
	ld.global.f64 	%fd2, [%rd13+8];
	mov.f64 	%fd168, 0dBFF0000000000000;
	mov.u32 	%r72, %r2;
	@%p3 bra 	$L__BB0_6;
	mov.f64 	%fd168, 0dBFF0000000000000;
	mov.u64 	%rd20, %rd3;
	mov.u32 	%r68, %r9;
	mov.u32 	%r72, %r2;
$L__BB0_5:
	.pragma "nounroll";
	ld.global.f64 	%fd33, [%rd20+-65536];
	sub.f64 	%fd34, %fd1, %fd33;
	ld.global.f64 	%fd35, [%rd20+-65528];
	sub.f64 	%fd36, %fd2, %fd35;
	mul.f64 	%fd37, %fd36, %fd36;
	fma.rn.f64 	%fd38, %fd34, %fd34, %fd37;
	sqrt.rn.f64 	%fd39, %fd38;
	setp.gt.f64 	%p4, %fd39, %fd168;
	selp.f64 	%fd40, %fd39, %fd168, %p4;
	ld.global.f64 	%fd41, [%rd20+-49152];
	sub.f64 	%fd42, %fd1, %fd41;
	ld.global.f64 	%fd43, [%rd20+-49144];
	sub.f64 	%fd44, %fd2, %fd43;
	mul.f64 	%fd45, %fd44, %fd44;
	fma.rn.f64 	%fd46, %fd42, %fd42, %fd45;
	sqrt.rn.f64 	%fd47, %fd46;
	setp.gt.f64 	%p5, %fd47, %fd40;
	selp.f64 	%fd48, %fd47, %fd40, %p5;
	or.pred  	%p6, %p4, %p5;
	ld.global.f64 	%fd49, [%rd20+-32768];
	sub.f64 	%fd50, %fd1, %fd49;
	ld.global.f64 	%fd51, [%rd20+-32760];
	sub.f64 	%fd52, %fd2, %fd51;
	mul.f64 	%fd53, %fd52, %fd52;
	fma.rn.f64 	%fd54, %fd50, %fd50, %fd53;
	sqrt.rn.f64 	%fd55, %fd54;
	setp.gt.f64 	%p8, %fd55, %fd48;
	selp.f64 	%fd56, %fd55, %fd48, %p8;
	ld.global.f64 	%fd57, [%rd20+-16384];
	sub.f64 	%fd58, %fd1, %fd57;
	ld.global.f64 	%fd59, [%rd20+-16376];
	sub.f64 	%fd60, %fd2, %fd59;
	mul.f64 	%fd61, %fd60, %fd60;
	fma.rn.f64 	%fd62, %fd58, %fd58, %fd61;
	sqrt.rn.f64 	%fd63, %fd62;
	setp.gt.f64 	%p9, %fd63, %fd56;
	selp.f64 	%fd64, %fd63, %fd56, %p9;
	or.pred  	%p10, %p8, %p9;
	ld.global.f64 	%fd65, [%rd20];
	sub.f64 	%fd66, %fd1, %fd65;
	ld.global.f64 	%fd67, [%rd20+8];
	sub.f64 	%fd68, %fd2, %fd67;
	mul.f64 	%fd69, %fd68, %fd68;
	fma.rn.f64 	%fd70, %fd66, %fd66, %fd69;
	sqrt.rn.f64 	%fd71, %fd70;
	setp.gt.f64 	%p12, %fd71, %fd64;
	selp.f64 	%fd72, %fd71, %fd64, %p12;
	ld.global.f64 	%fd73, [%rd20+16384];
	sub.f64 	%fd74, %fd1, %fd73;
	ld.global.f64 	%fd75, [%rd20+16392];
	sub.f64 	%fd76, %fd2, %fd75;
	mul.f64 	%fd77, %fd76, %fd76;
	fma.rn.f64 	%fd78, %fd74, %fd74, %fd77;
	sqrt.rn.f64 	%fd79, %fd78;
	setp.gt.f64 	%p13, %fd79, %fd72;
	selp.f64 	%fd80, %fd79, %fd72, %p13;
	or.pred  	%p14, %p12, %p13;
	ld.global.f64 	%fd81, [%rd20+32768];
	sub.f64 	%fd82, %fd1, %fd81;
	ld.global.f64 	%fd83, [%rd20+32776];
	sub.f64 	%fd84, %fd2, %fd83;
	mul.f64 	%fd85, %fd84, %fd84;
	fma.rn.f64 	%fd86, %fd82, %fd82, %fd85;
	sqrt.rn.f64 	%fd87, %fd86;
	setp.gt.f64 	%p16, %fd87, %fd80;
	selp.f64 	%fd88, %fd87, %fd80, %p16;
	ld.global.f64 	%fd89, [%rd20+49152];
	sub.f64 	%fd90, %fd1, %fd89;
	ld.global.f64 	%fd91, [%rd20+49160];
	sub.f64 	%fd92, %fd2, %fd91;
	mul.f64 	%fd93, %fd92, %fd92;
	fma.rn.f64 	%fd94, %fd90, %fd90, %fd93;
	sqrt.rn.f64 	%fd95, %fd94;
	setp.gt.f64 	%p17, %fd95, %fd88;
	selp.f64 	%fd168, %fd95, %fd88, %p17;
	selp.b32 	%r44, %r66, %r80, %p6;
	selp.b32 	%r45, %r66, %r44, %p10;
	selp.b32 	%r46, %r66, %r45, %p14;
	selp.b32 	%r47, %r66, %r46, %p17;
	selp.b32 	%r80, %r66, %r47, %p16;
	add.s32 	%r72, %r72, 8192;
	add.s32 	%r68, %r68, 8;
	add.s64 	%rd20, %rd20, 131072;
	setp.ne.s32 	%p18, %r68, 0;
	@%p18 bra 	$L__BB0_5;
$L__BB0_6:
	setp.eq.s32 	%p19, %r5, 0;
	@%p19 bra 	$L__BB0_14;
	add.s32 	%r49, %r5, -1;
	setp.lt.u32 	%p20, %r49, 3;
	@%p20 bra 	$L__BB0_9;
	mul.wide.u32 	%rd14, %r72, 16;
	add.s64 	%rd15, %rd1, %rd14;
	ld.global.f64 	%fd97, [%rd15];
	sub.f64 	%fd98, %fd1, %fd97;
	ld.global.f64 	%fd99, [%rd15+8];
	sub.f64 	%fd100, %fd2, %fd99;
	mul.f64 	%fd101, %fd100, %fd100;
	fma.rn.f64 	%fd102, %fd98, %fd98, %fd101;
	sqrt.rn.f64 	%fd103, %fd102;
	setp.gt.f64 	%p21, %fd103, %fd168;
	selp.f64 	%fd104, %fd103, %fd168, %p21;
	ld.global.f64 	%fd105, [%rd15+16384];
	sub.f64 	%fd106, %fd1, %fd105;
	ld.global.f64 	%fd107, [%rd15+16392];
	sub.f64 	%fd108, %fd2, %fd107;
	mul.f64 	%fd109, %fd108, %fd108;
	fma.rn.f64 	%fd110, %fd106, %fd106, %fd109;
	sqrt.rn.f64 	%fd111, %fd110;
	setp.gt.f64 	%p22, %fd111, %fd104;
	selp.f64 	%fd112, %fd111, %fd104, %p22;
	or.pred  	%p23, %p21, %p22;
	ld.global.f64 	%fd113, [%rd15+32768];
	sub.f64 	%fd114, %fd1, %fd113;
	ld.global.f64 	%fd115, [%rd15+32776];
	sub.f64 	%fd116, %fd2, %fd115;
	mul.f64 	%fd117, %fd116, %fd116;
	fma.rn.f64 	%fd118, %fd114, %fd114, %fd117;
	sqrt.rn.f64 	%fd119, %fd118;
	setp.gt.f64 	%p25, %fd119, %fd112;
	selp.f64 	%fd120, %fd119, %fd112, %p25;
	ld.global.f64 	%fd121, [%rd15+49152];
	sub.f64 	%fd122, %fd1, %fd121;
	ld.global.f64 	%fd123, [%rd15+49160];
	sub.f64 	%fd124, %fd2, %fd123;
	mul.f64 	%fd125, %fd124, %fd124;
	fma.rn.f64 	%fd126, %fd122, %fd122, %fd125;
	sqrt.rn.f64 	%fd127, %fd126;
	setp.gt.f64 	%p26, %fd127, %fd120;
	selp.f64 	%fd168, %fd127, %fd120, %p26;
	selp.b32 	%r50, %r66, %r80, %p23;
	selp.b32 	%r51, %r66, %r50, %p26;
	selp.b32 	%r80, %r66, %r51, %p25;
	add.s32 	%r72, %r72, 4096;
$L__BB0_9:
	setp.eq.s32 	%p27, %r6, 0;
	@%p27 bra 	$L__BB0_14;
	setp.eq.s32 	%p28, %r7, 0;
	@%p28 bra 	$L__BB0_12;
	mul.wide.u32 	%rd16, %r72, 16;
	add.s64 	%rd17, %rd1, %rd16;
	ld.global.f64 	%fd129, [%rd17];
	sub.f64 	%fd130, %fd1, %fd129;
	ld.global.f64 	%fd131, [%rd17+8];
	sub.f64 	%fd132, %fd2, %fd131;
	mul.f64 	%fd133, %fd132, %fd132;
	fma.rn.f64 	%fd134, %fd130, %fd130, %fd133;
	sqrt.rn.f64 	%fd135, %fd134;
	setp.gt.f64 	%p29, %fd135, %fd168;
	selp.f64 	%fd136, %fd135, %fd168, %p29;
	ld.global.f64 	%fd137, [%rd17+16384];
	sub.f64 	%fd138, %fd1, %fd137;
	ld.global.f64 	%fd139, [%rd17+16392];
	sub.f64 	%fd140, %fd2, %fd139;
	mul.f64 	%fd141, %fd140, %fd140;
	fma.rn.f64 	%fd142, %fd138, %fd138, %fd141;
	sqrt.rn.f64 	%fd143, %fd142;
	setp.gt.f64 	%p30, %fd143, %fd136;
	selp.f64 	%fd168, %fd143, %fd136, %p30;
	selp.b32 	%r53, %r66, %r80, %p30;
	selp.b32 	%r80, %r66, %r53, %p29;
	add.s32 	%r72, %r72, 2048;
$L__BB0_12:
	setp.ne.s32 	%p31, %r8, 0;
	@%p31 bra 	$L__BB0_14;
	mul.wide.u32 	%rd18, %r72, 16;
	add.s64 	%rd19, %rd1, %rd18;
	ld.global.f64 	%fd144, [%rd19];
	sub.f64 	%fd145, %fd1, %fd144;
	ld.global.f64 	%fd146, [%rd19+8];
	sub.f64 	%fd147, %fd2, %fd146;
	mul.f64 	%fd148, %fd147, %fd147;
	fma.rn.f64 	%fd149, %fd145, %fd145, %fd148;
	sqrt.rn.f64 	%fd150, %fd149;
	setp.gt.f64 	%p32, %fd150, %fd168;
	selp.f64 	%fd168, %fd150, %fd168, %p32;
	selp.b32 	%r80, %r66, %r80, %p32;
$L__BB0_14:
	setp.gt.u32 	%p33, %r2, 511;
	st.shared.u32 	[%r3+8], %r80;
	st.shared.f64 	[%r3], %fd168;
	bar.sync 	0;
	@%p33 bra 	$L__BB0_17;
	ld.shared.f64 	%fd151, [%r3];
	ld.shared.f64 	%fd15, [%r3+8192];
	setp.geu.f64 	%p34, %fd151, %fd15;
	@%p34 bra 	$L__BB0_17;
	ld.shared.u32 	%r54, [%r3+8200];
	st.shared.u32 	[%r3+8], %r54;
	st.shared.f64 	[%r3], %fd15;
$L__BB0_17:
	setp.gt.u32 	%p35, %r2, 255;
	bar.sync 	0;
	@%p35 bra 	$L__BB0_20;
	ld.shared.f64 	%fd152, [%r3];
	ld.shared.f64 	%fd16, [%r3+4096];
	setp.geu.f64 	%p36, %fd152, %fd16;
	@%p36 bra 	$L__BB0_20;
	ld.shared.u32 	%r55, [%r3+4104];
	st.shared.u32 	[%r3+8], %r55;
	st.shared.f64 	[%r3], %fd16;
$L__BB0_20:
	setp.gt.u32 	%p37, %r2, 127;
	bar.sync 	0;
	@%p37 bra 	$L__BB0_23;
	ld.shared.f64 	%fd153, [%r3];
	ld.shared.f64 	%fd17, [%r3+2048];
	setp.geu.f64 	%p38, %fd153, %fd17;
	@%p38 bra 	$L__BB0_23;
	ld.shared.u32 	%r56, [%r3+2056];
	st.shared.u32 	[%r3+8], %r56;
	st.shared.f64 	[%r3], %fd17;
$L__BB0_23:
	setp.gt.u32 	%p39, %r2, 63;
	bar.sync 	0;
	@%p39 bra 	$L__BB0_26;
	ld.shared.f64 	%fd154, [%r3];
	ld.shared.f64 	%fd18, [%r3+1024];
	setp.geu.f64 	%p40, %fd154, %fd18;
	@%p40 bra 	$L__BB0_26;
	ld.shared.u32 	%r57, [%r3+1032];
	st.shared.u32 	[%r3+8], %r57;
	st.shared.f64 	[%r3], %fd18;
$L__BB0_26:
	setp.gt.u32 	%p41, %r2, 31;
	bar.sync 	0;
	@%p41 bra 	$L__BB0_29;
	ld.shared.f64 	%fd155, [%r3];
	ld.shared.f64 	%fd19, [%r3+512];
	setp.geu.f64 	%p42, %fd155, %fd19;
	@%p42 bra 	$L__BB0_29;
	ld.shared.u32 	%r58, [%r3+520];
	st.shared.u32 	[%r3+8], %r58;
	st.shared.f64 	[%r3], %fd19;
$L__BB0_29:
	setp.gt.u32 	%p43, %r2, 15;
	bar.sync 	0;
	@%p43 bra 	$L__BB0_32;
	ld.shared.f64 	%fd156, [%r3];
	ld.shared.f64 	%fd20, [%r3+256];
	setp.geu.f64 	%p44, %fd156, %fd20;
	@%p44 bra 	$L__BB0_32;
	ld.shared.u32 	%r59, [%r3+264];
	st.shared.u32 	[%r3+8], %r59;
	st.shared.f64 	[%r3], %fd20;
$L__BB0_32:
	setp.gt.u32 	%p45, %r2, 7;
	bar.sync 	0;
	@%p45 bra 	$L__BB0_35;
	ld.shared.f64 	%fd157, [%r3];
	ld.shared.f64 	%fd21, [%r3+128];
	setp.geu.f64 	%p46, %fd157, %fd21;
	@%p46 bra 	$L__BB0_35;
	ld.shared.u32 	%r60, [%r3+136];
	st.shared.u32 	[%r3+8], %r60;
	st.shared.f64 	[%r3], %fd21;
$L__BB0_35:
	setp.gt.u32 	%p47, %r2, 3;
	bar.sync 	0;
	@%p47 bra 	$L__BB0_38;
	ld.shared.f64 	%fd158, [%r3];
	ld.shared.f64 	%fd22, [%r3+64];
	setp.geu.f64 	%p48, %fd158, %fd22;
	@%p48 bra 	$L__BB0_38;
	ld.shared.u32 	%r61, [%r3+72];
	st.shared.u32 	[%r3+8], %r61;
	st.shared.f64 	[%r3], %fd22;
$L__BB0_38:
	setp.gt.u32 	%p49, %r2, 1;
	bar.sync 	0;
	@%p49 bra 	$L__BB0_41;
	ld.shared.f64 	%fd159, [%r3];
	ld.shared.f64 	%fd23, [%r3+32];
	setp.geu.f64 	%p50, %fd159, %fd23;
	@%p50 bra 	$L__BB0_41;
	ld.shared.u32 	%r62, [%r3+40];
	st.shared.u32 	[%r3+8], %r62;
	st.shared.f64 	[%r3], %fd23;
$L__BB0_41:
	setp.ne.s32 	%p51, %r2, 0;
	bar.sync 	0;
	@%p51 bra 	$L__BB0_44;
	ld.shared.f64 	%fd160, [%r3];
	ld.shared.f64 	%fd24, [shrResult+16];
	setp.geu.f64 	%p52, %fd160, %fd24;
	@%p52 bra 	$L__BB0_44;
	ld.shared.u32 	%r63, [shrResult+24];
	st.shared.u32 	[%r3+8], %r63;
	st.shared.f64 	[%r3], %fd24;
$L__BB0_44:
	setp.ne.s32 	%p53, %r2, 0;
	bar.sync 	0;
	@%p53 bra 	$L__BB0_50;
	ld.global.f64 	%fd25, [%rd2];
	setp.neu.f64 	%p54, %fd25, 0dC059000000000000;
	@%p54 bra 	$L__BB0_48;
	ld.global.u32 	%r64, [%rd2+8];
	setp.ne.s32 	%p55, %r64, -1;
	@%p55 bra 	$L__BB0_48;
	ld.shared.f64 	%fd169, [shrResult];
	bra.uni 	$L__BB0_49;
$L__BB0_48:
	ld.shared.f64 	%fd169, [shrResult];
	setp.leu.f64 	%p56, %fd25, %fd169;
	@%p56 bra 	$L__BB0_50;
$L__BB0_49:
	ld.shared.u32 	%r65, [shrResult+8];
	st.global.u32 	[%rd2+8], %r65;
	st.global.f64 	[%rd2], %fd169;
$L__BB0_50:
	add.s32 	%r66, %r66, %r10;
	setp.lt.s32 	%p57, %r66, %r35;
	@%p57 bra 	$L__BB0_2;
$L__BB0_51:
	ret;

}


// ===== COMPILED SASS (sm_100) =====

	.target	sm_100

	.elftype	@"ET_EXEC"


//--------------------- .note.nv.tkinfo           --------------------------
	.section	.note.nv.tkinfo,"",@"SHT_NOTE"
	.sectionflags	@"SHF_NOTE_NV_TKINFO"
	.tkinfo
        /*0018*/ 	.word	0x00000002
        /*0030*/ 	.string	""
        /*0030*/ 	.string	"ptxas"
        /*0030*/ 	.string	"Cuda compilation tools, release 13.0, V13.0.88"
        /*0030*/ 	.string	"Build cuda_13.0.r13.0/compiler.36424714_0"
        /*0030*/ 	.string	"-arch sm_100 -m 64 "



//--------------------- .note.nv.cuinfo           --------------------------
	.section	.note.nv.cuinfo,"",@"SHT_NOTE"
	.sectionflags	@"SHF_NOTE_NV_CUINFO"
        /*0018*/ 	.short	0x0002
        /*001a*/ 	.short	0x0064
        /*001c*/ 	.short	0x0082
	.zero		2


//--------------------- .nv.info                  --------------------------
	.section	.nv.info,"",@"SHT_CUDA_INFO"
	.align	4


	//----- nvinfo : EIATTR_REGCOUNT
	.align		4
        /*0000*/ 	.byte	0x04, 0x2f
        /*0002*/ 	.short	(.L_1 - .L_0)
	.align		4
.L_0:
        /*0004*/ 	.word	index@(metricCenter)
        /*0008*/ 	.word	0x00000030


	//----- nvinfo : EIATTR_FRAME_SIZE
	.align		4
.L_1:
        /*000c*/ 	.byte	0x04, 0x11
        /*000e*/ 	.short	(.L_3 - .L_2)
	.align		4
.L_2:
        /*0010*/ 	.word	index@($__internal_0_$__cuda_sm20_dsqrt_rn_f64_mediumpath_v1)
        /*0014*/ 	.word	0x00000000


	//----- nvinfo : EIATTR_FRAME_SIZE
	.align		4
.L_3:
        /*0018*/ 	.byte	0x04, 0x11
        /*001a*/ 	.short	(.L_5 - .L_4)
	.align		4
.L_4:
        /*001c*/ 	.word	index@(metricCenter)
        /*0020*/ 	.word	0x00000000


	//----- nvinfo : EIATTR_MIN_STACK_SIZE
	.align		4
.L_5:
        /*0024*/ 	.byte	0x04, 0x12
        /*0026*/ 	.short	(.L_7 - .L_6)
	.align		4
.L_6:
        /*0028*/ 	.word	index@(metricCenter)
        /*002c*/ 	.word	0x00000000
.L_7:


//--------------------- .nv.compat                --------------------------
	.section	.nv.compat,"",@"SHT_CUDA_COMPAT_INFO"
	.align	4
        /*0000*/ 	.byte	0x02, 0x09, 0x00, 0x00, 0x02, 0x02, 0x01, 0x00, 0x02, 0x05, 0x05, 0x00, 0x03, 0x07, 0x01, 0x01
        /*0010*/ 	.byte	0x02, 0x03, 0x00, 0x00, 0x02, 0x06, 0x01, 0x00, 0x04, 0x0b, 0x08, 0x00, 0x01, 0x00, 0x00, 0x00
        /*0020*/ 	.byte	0x00, 0x00, 0x00, 0x00


//--------------------- .nv.info.metricCenter     --------------------------
	.section	.nv.info.metricCenter,"",@"SHT_CUDA_INFO"
	.sectionflags	@""
	.align	4


	//----- nvinfo : EIATTR_CUDA_API_VERSION
	.align		4
        /*0000*/ 	.byte	0x04, 0x37
        /*0002*/ 	.short	(.L_9 - .L_8)
.L_8:
        /*0004*/ 	.word	0x00000082


	//----- nvinfo : EIATTR_KPARAM_INFO
	.align		4
.L_9:
        /*0008*/ 	.byte	0x04, 0x17
        /*000a*/ 	.short	(.L_11 - .L_10)
.L_10:
        /*000c*/ 	.word	0x00000000
        /*0010*/ 	.short	0x0002
        /*0012*/ 	.short	0x0010
        /*0014*/ 	.byte	0x00, 0xf0, 0x11, 0x00


	//----- nvinfo : EIATTR_KPARAM_INFO
	.align		4
.L_11:
        /*0018*/ 	.byte	0x04, 0x17
        /*001a*/ 	.short	(.L_13 - .L_12)
.L_12:
        /*001c*/ 	.word	0x00000000
        /*0020*/ 	.short	0x0001
        /*0022*/ 	.short	0x0008
        /*0024*/ 	.byte	0x00, 0xf5, 0x21, 0x00


	//----- nvinfo : EIATTR_KPARAM_INFO
	.align		4
.L_13:
        /*0028*/ 	.byte	0x04, 0x17
        /*002a*/ 	.short	(.L_15 - .L_14)
.L_14:
        /*002c*/ 	.word	0x00000000
        /*0030*/ 	.short	0x0000
        /*0032*/ 	.short	0x0000
        /*0034*/ 	.byte	0x00, 0xf5, 0x21, 0x00


	//----- nvinfo : EIATTR_SPARSE_MMA_MASK
	.align		4
.L_15:
        /*0038*/ 	.byte	0x03, 0x50
        /*003a*/ 	.short	0x0000


	//----- nvinfo : EIATTR_MAXREG_COUNT
	.align		4
        /*003c*/ 	.byte	0x03, 0x1b
        /*003e*/ 	.short	0x00ff


	//----- nvinfo : EIATTR_NUM_BARRIERS
	.align		4
        /*0040*/ 	.byte	0x02, 0x4c
        /*0042*/ 	.byte	0x01
	.zero		1


	//----- nvinfo : EIATTR_MERCURY_ISA_VERSION
	.align		4
        /*0044*/ 	.byte	0x03, 0x5f
        /*0046*/ 	.short	0x0101


	//----- nvinfo : EIATTR_VRC_CTA_INIT_COUNT
	.align		4
        /*0048*/ 	.byte	0x02, 0x4a
	.zero		1
	.zero		1


	//----- nvinfo : EIATTR_EXIT_INSTR_OFFSETS
	.align		4
        /*004c*/ 	.byte	0x04, 0x1c
        /*004e*/ 	.short	(.L_17 - .L_16)


	//   ....[0]....
.L_16:
        /*0050*/ 	.word	0x00000040


	//   ....[1]....
        /*0054*/ 	.word	0x00002de0


	//----- nvinfo : EIATTR_CRS_STACK_SIZE
	.align		4
.L_17:
        /*0058*/ 	.byte	0x04, 0x1e
        /*005a*/ 	.short	(.L_19 - .L_18)
.L_18:
        /*005c*/ 	.word	0x00000000


	//----- nvinfo : EIATTR_CBANK_PARAM_SIZE
	.align		4
.L_19:
        /*0060*/ 	.byte	0x03, 0x19
        /*0062*/ 	.short	0x0014


	//----- nvinfo : EIATTR_PARAM_CBANK
	.align		4
        /*0064*/ 	.byte	0x04, 0x0a
        /*0066*/ 	.short	(.L_21 - .L_20)
	.align		4
.L_20:
        /*0068*/ 	.word	index@(.nv.constant0.metricCenter)
        /*006c*/ 	.short	0x0380
        /*006e*/ 	.short	0x0014


	//----- nvinfo : EIATTR_SW_WAR
	.align		4
.L_21:
        /*0070*/ 	.byte	0x04, 0x36
        /*0072*/ 	.short	(.L_23 - .L_22)
.L_22:
        /*0074*/ 	.word	0x00000008
.L_23:


//--------------------- .nv.callgraph             --------------------------
	.section	.nv.callgraph,"",@"SHT_CUDA_CALLGRAPH"
	.align	4
	.sectionentsize	8
	.align		4
        /*0000*/ 	.word	0x00000000
	.align		4
        /*0004*/ 	.word	0xffffffff
	.align		4
        /*0008*/ 	.word	0x00000000
	.align		4
        /*000c*/ 	.word	0xfffffffe
	.align		4
        /*0010*/ 	.word	0x00000000
	.align		4
        /*0014*/ 	.word	0xfffffffd
	.align		4
        /*0018*/ 	.word	0x00000000
	.align		4
        /*001c*/ 	.word	0xfffffffc


//--------------------- .text.metricCenter        --------------------------
	.section	.text.metricCenter,"ax",@progbits
	.align	128
        .global         metricCenter
        .type           metricCenter,@function
        .size           metricCenter,(.L_x_69 - metricCenter)
        .other          metricCenter,@"STO_CUDA_ENTRY STV_DEFAULT"
metricCenter:
.text.metricCenter:
[----:B------:R-:W-:Y:S08]  /*0000*/  LDC R1, c[0x0][0x37c] ;  /* 0x0000df00ff017b82 */ /* 0x000ff00000000800 */
[----:B------:R-:W0:Y:S08]  /*0010*/  S2UR UR6, SR_CTAID.X ;  /* 0x00000000000679c3 */ /* 0x000e300000002500 */
[----:B------:R-:W0:Y:S02]  /*0020*/  LDC R0, c[0x0][0x390] ;  /* 0x0000e400ff007b82 */ /* 0x000e240000000800 */
[----:B0-----:R-:W-:-:S13]  /*0030*/  ISETP.LE.AND P0, PT, R0, UR6, PT ;  /* 0x0000000600007c0c */ /* 0x001fda000bf03270 */
[----:B------:R-:W-:Y:S05]  /*0040*/  @P0 EXIT ;  /* 0x000000000000094d */ /* 0x000fea0003800000 */
[----:B------:R-:W0:Y:S01]  /*0050*/  S2R R12, SR_TID.X ;  /* 0x00000000000c7919 */ /* 0x000e220000002100 */
[----:B------:R-:W1:Y:S01]  /*0060*/  LDC.64 R2, c[0x0][0x380] ;  /* 0x0000e000ff027b82 */ /* 0x000e620000000a00 */
[----:B------:R-:W-:Y:S01]  /*0070*/  UMOV UR4, 0x400 ;  /* 0x0000040000047882 */ /* 0x000fe20000000000 */
[----:B------:R-:W-:Y:S01]  /*0080*/  IMAD.U32 R10, RZ, RZ, UR6 ;  /* 0x00000006ff0a7e24 */ /* 0x000fe2000f8e00ff */
[----:B------:R-:W2:Y:S05]  /*0090*/  LDCU.64 UR8, c[0x0][0x358] ;  /* 0x00006b00ff0877ac */ /* 0x000eaa0008000a00 */
[----:B------:R-:W3:Y:S08]  /*00a0*/  S2UR UR5, SR_CgaCtaId ;  /* 0x00000000000579c3 */ /* 0x000ef00000008800 */
[----:B------:R-:W4:Y:S08]  /*00b0*/  LDC.64 R22, c[0x0][0x388] ;  /* 0x0000e200ff167b82 */ /* 0x000f300000000a00 */
[----:B------:R-:W2:Y:S01]  /*00c0*/  LDC R13, c[0x0][0x370] ;  /* 0x0000dc00ff0d7b82 */ /* 0x000ea20000000800 */
[----:B0-----:R-:W-:Y:S01]  /*00d0*/  LOP3.LUT R11, RZ, R12, RZ, 0x33, !PT ;  /* 0x0000000cff0b7212 */ /* 0x001fe200078e33ff */
[----:B-1----:R-:W-:Y:S01]  /*00e0*/  IMAD.WIDE.U32 R2, R12, 0x10, R2 ;  /* 0x000000100c027825 */ /* 0x002fe200078e0002 */
[----:B---3--:R-:W-:-:S03]  /*00f0*/  ULEA UR4, UR5, UR4, 0x18 ;  /* 0x0000000405047291 */ /* 0x008fc6000f8ec0ff */
[----:B------:R-:W-:Y:S01]  /*0100*/  IMAD.IADD R11, R11, 0x1, R0 ;  /* 0x000000010b0b7824 */ /* 0x000fe200078e0200 */
[----:B------:R-:W-:Y:S02]  /*0110*/  IADD3 R9, P0, PT, R2, 0x10000, RZ ;  /* 0x0001000002097810 */ /* 0x000fe40007f1e0ff */
[----:B------:R-:W-:Y:S01]  /*0120*/  LEA R6, R12, UR4, 0x4 ;  /* 0x000000040c067c11 */ /* 0x000fe2000f8e20ff */
[----:B----4-:R-:W-:Y:S01]  /*0130*/  IMAD.WIDE.U32 R22, R10, 0x10, R22 ;  /* 0x000000100a167825 */ /* 0x010fe200078e0016 */
[----:B------:R-:W-:-:S03]  /*0140*/  LEA.HI R8, R11, 0x1, RZ, 0x16 ;  /* 0x000000010b087811 */ /* 0x000fc600078fb0ff */
[----:B------:R-:W-:Y:S01]  /*0150*/  IMAD.X R7, RZ, RZ, R3, P0 ;  /* 0x000000ffff077224 */ /* 0x000fe200000e0603 */
[C---:B------:R-:W-:Y:S02]  /*0160*/  LOP3.LUT R4, R8.reuse, 0x7ffff8, RZ, 0xc0, !PT ;  /* 0x007ffff808047812 */ /* 0x040fe400078ec0ff */
[----:B------:R-:W-:-:S03]  /*0170*/  LOP3.LUT R5, R8, 0x7, RZ, 0xc0, !PT ;  /* 0x0000000708057812 */ /* 0x000fc600078ec0ff */
[----:B--2---:R-:W-:-:S07]  /*0180*/  IMAD.MOV R4, RZ, RZ, -R4 ;  /* 0x000000ffff047224 */ /* 0x004fce00078e0a04 */
.L_x_63:
[----:B------:R-:W0:Y:S01]  /*0190*/  LDCU UR4, c[0x0][0x390] ;  /* 0x00007200ff0477ac */ /* 0x000e220008000800 */
[----:B------:R-:W-:Y:S01]  /*01a0*/  BSSY.RECONVERGENT B0, `(.L_x_0) ;  /* 0x0000235000007945 */ /* 0x000fe20003800200 */
[----:B------:R-:W-:Y:S02]  /*01b0*/  HFMA2 R30, -RZ, RZ, 0, 0 ;  /* 0x00000000ff1e7431 */ /* 0x000fe400000001ff */
[----:B------:R-:W-:Y:S01]  /*01c0*/  IMAD.MOV.U32 R31, RZ, RZ, -0x40100000 ;  /* 0xbff00000ff1f7424 */ /* 0x000fe200078e00ff */
[----:B0-----:R-:W-:-:S13]  /*01d0*/  ISETP.GE.U32.AND P0, PT, R12, UR4, PT ;  /* 0x000000040c007c0c */ /* 0x001fda000bf06070 */
[----:B-12345:R-:W-:Y:S05]  /*01e0*/  @P0 BRA `(.L_x_1) ;  /* 0x0000002000c00947 */ /* 0x03efea0003800000 */
[----:B------:R-:W0:Y:S02]  /*01f0*/  LDC.64 R14, c[0x0][0x380] ;  /* 0x0000e000ff0e7b82 */ /* 0x000e240000000a00 */
[----:B0-----:R-:W-:-:S05]  /*0200*/  IMAD.WIDE.U32 R14, R10, 0x10, R14 ;  /* 0x000000100a0e7825 */ /* 0x001fca00078e000e */
[----:B------:R0:W5:Y:S04]  /*0210*/  LDG.E.64 R20, desc[UR8][R14.64] ;  /* 0x000000080e147981 */ /* 0x000168000c1e1b00 */
[----:B------:R0:W5:Y:S01]  /*0220*/  LDG.E.64 R18, desc[UR8][R14.64+0x8] ;  /* 0x000008080e127981 */ /* 0x000162000c1e1b00 */
[----:B------:R-:W-:Y:S01]  /*0230*/  ISETP.GE.U32.AND P0, PT, R11, 0x1c00, PT ;  /* 0x00001c000b00780c */ /* 0x000fe20003f06070 */
[----:B------:R-:W-:Y:S01]  /*0240*/  BSSY.RECONVERGENT B2, `(.L_x_2) ;  /* 0x0000121000027945 */ /* 0x000fe20003800200 */
[----:B------:R-:W-:Y:S02]  /*0250*/  IMAD.MOV.U32 R3, RZ, RZ, R12 ;  /* 0x000000ffff037224 */ /* 0x000fe400078e000c */
[----:B------:R-:W-:Y:S02]  /*0260*/  IMAD.MOV.U32 R30, RZ, RZ, 0x0 ;  /* 0x00000000ff1e7424 */ /* 0x000fe400078e00ff */
[----:B------:R-:W-:-:S07]  /*0270*/  IMAD.MOV.U32 R31, RZ, RZ, -0x40100000 ;  /* 0xbff00000ff1f7424 */ /* 0x000fce00078e00ff */
[----:B0-----:R-:W-:Y:S05]  /*0280*/  @!P0 BRA `(.L_x_3) ;  /* 0x0000001000708947 */ /* 0x001fea0003800000 */
[----:B------:R-:W-:Y:S01]  /*0290*/  HFMA2 R31, -RZ, RZ, -1.984375, 0 ;  /* 0xbff00000ff1f7431 */ /* 0x000fe200000001ff */
[----:B------:R-:W-:Y:S01]  /*02a0*/  MOV R16, R9 ;  /* 0x0000000900107202 */ /* 0x000fe20000000f00 */
[----:B------:R-:W-:Y:S02]  /*02b0*/  IMAD.MOV.U32 R17, RZ, RZ, R7 ;  /* 0x000000ffff117224 */ /* 0x000fe400078e0007 */
[----:B------:R-:W-:Y:S02]  /*02c0*/  IMAD.MOV.U32 R2, RZ, RZ, R4 ;  /* 0x000000ffff027224 */ /* 0x000fe400078e0004 */
[----:B------:R-:W-:Y:S02]  /*02d0*/  IMAD.MOV.U32 R3, RZ, RZ, R12 ;  /* 0x000000ffff037224 */ /* 0x000fe400078e000c */
[----:B------:R-:W-:-:S07]  /*02e0*/  IMAD.MOV.U32 R30, RZ, RZ, 0x0 ;  /* 0x00000000ff1e7424 */ /* 0x000fce00078e00ff */
.L_x_20:
[----:B------:R-:W2:Y:S04]  /*02f0*/  LDG.E.64 R24, desc[UR8][R16.64+-0xfff8] ;  /* 0xff00080810187981 */ /* 0x000ea8000c1e1b00 */
[----:B------:R-:W3:Y:S01]  /*0300*/  LDG.E.64 R14, desc[UR8][R16.64+-0x10000] ;  /* 0xff000008100e7981 */ /* 0x000ee2000c1e1b00 */
[----:B------:R-:W-:Y:S01]  /*0310*/  IMAD.MOV.U32 R38, RZ, RZ, 0x0 ;  /* 0x00000000ff267424 */ /* 0x000fe200078e00ff */
[----:B------:R-:W-:Y:S01]  /*0320*/  BSSY.RECONVERGENT B3, `(.L_x_4) ;  /* 0x000001a000037945 */ /* 0x000fe20003800200 */
[----:B------:R-:W-:Y:S01]  /*0330*/  IMAD.MOV.U32 R39, RZ, RZ, 0x3fd80000 ;  /* 0x3fd80000ff277424 */ /* 0x000fe200078e00ff */
[----:B--2--5:R-:W-:Y:S02]  /*0340*/  DADD R24, R18, -R24 ;  /* 0x0000000012187229 */ /* 0x024fe40000000818 */
[----:B---3--:R-:W-:-:S06]  /*0350*/  DADD R14, R20, -R14 ;  /* 0x00000000140e7229 */ /* 0x008fcc000000080e */
[----:B------:R-:W-:-:S08]  /*0360*/  DMUL R24, R24, R24 ;  /* 0x0000001818187228 */ /* 0x000fd00000000000 */
[----:B------:R-:W-:-:S06]  /*0370*/  DFMA R24, R14, R14, R24 ;  /* 0x0000000e0e18722b */ /* 0x000fcc0000000018 */
[----:B------:R-:W0:Y:S04]  /*0380*/  MUFU.RSQ64H R15, R25 ;  /* 0x00000019000f7308 */ /* 0x000e280000001c00 */
[----:B------:R-:W-:-:S05]  /*0390*/  VIADD R14, R25, 0xfcb00000 ;  /* 0xfcb00000190e7836 */ /* 0x000fca0000000000 */
[----:B------:R-:W-:Y:S01]  /*03a0*/  ISETP.GE.U32.AND P0, PT, R14, 0x7ca00000, PT ;  /* 0x7ca000000e00780c */ /* 0x000fe20003f06070 */
[----:B0-----:R-:W-:-:S08]  /*03b0*/  DMUL R26, R14, R14 ;  /* 0x0000000e0e1a7228 */ /* 0x001fd00000000000 */
[----:B------:R-:W-:-:S08]  /*03c0*/  DFMA R26, R24, -R26, 1 ;  /* 0x3ff00000181a742b */ /* 0x000fd0000000081a */
[----:B------:R-:W-:Y:S02]  /*03d0*/  DFMA R38, R26, R38, 0.5 ;  /* 0x3fe000001a26742b */ /* 0x000fe40000000026 */
[----:B------:R-:W-:-:S08]  /*03e0*/  DMUL R26, R14, R26 ;  /* 0x0000001a0e1a7228 */ /* 0x000fd00000000000 */
[----:B------:R-:W-:-:S08]  /*03f0*/  DFMA R38, R38, R26, R14 ;  /* 0x0000001a2626722b */ /* 0x000fd0000000000e */
[----:B------:R-:W-:Y:S02]  /*0400*/  DMUL R34, R24, R38 ;  /* 0x0000002618227228 */ /* 0x000fe40000000000 */
[----:B------:R-:W-:Y:S01]  /*0410*/  VIADD R33, R39, 0xfff00000 ;  /* 0xfff0000027217836 */ /* 0x000fe20000000000 */
[----:B------:R-:W-:-:S05]  /*0420*/  MOV R32, R38 ;  /* 0x0000002600207202 */ /* 0x000fca0000000f00 */
[----:B------:R-:W-:-:S08]  /*0430*/  DFMA R26, R34, -R34, R24 ;  /* 0x80000022221a722b */ /* 0x000fd00000000018 */
[----:B------:R-:W-:Y:S01]  /*0440*/  DFMA R28, R26, R32, R34 ;  /* 0x000000201a1c722b */ /* 0x000fe20000000022 */
[----:B------:R-:W-:Y:S10]  /*0450*/  @!P0 BRA `(.L_x_5) ;  /* 0x0000000000188947 */ /* 0x000ff40003800000 */
[----:B------:R-:W-:Y:S01]  /*0460*/  IMAD.MOV.U32 R0, RZ, RZ, R38 ;  /* 0x000000ffff007224 */ /* 0x000fe200078e0026 */
[----:B------:R-:W-:Y:S01]  /*0470*/  MOV R32, 0x4a0 ;  /* 0x000004a000207802 */ /* 0x000fe20000000f00 */
[----:B------:R-:W-:-:S07]  /*0480*/  IMAD.MOV.U32 R36, RZ, RZ, R14 ;  /* 0x000000ffff247224 */ /* 0x000fce00078e000e */
[----:B------:R-:W-:Y:S05]  /*0490*/  CALL.REL.NOINC `($__internal_0_$__cuda_sm20_dsqrt_rn_f64_mediumpath_v1) ;  /* 0x0000002800547944 */ /* 0x000fea0003c00000 */
[----:B------:R-:W-:Y:S02]  /*04a0*/  IMAD.MOV.U32 R28, RZ, RZ, R24 ;  /* 0x000000ffff1c7224 */ /* 0x000fe400078e0018 */
[----:B------:R-:W-:-:S07]  /*04b0*/  IMAD.MOV.U32 R29, RZ, RZ, R25 ;  /* 0x000000ffff1d7224 */ /* 0x000fce00078e0019 */
.L_x_5:
[----:B------:R-:W-:Y:S05]  /*04c0*/  BSYNC.RECONVERGENT B3 ;  /* 0x0000000000037941 */ /* 0x000fea0003800200 */
.L_x_4:
[----:B------:R-:W2:Y:S04]  /*04d0*/  LDG.E.64 R24, desc[UR8][R16.64+-0xbff8] ;  /* 0xff40080810187981 */ /* 0x000ea8000c1e1b00 */
[----:B------:R-:W3:Y:S01]  /*04e0*/  LDG.E.64 R14, desc[UR8][R16.64+-0xc000] ;  /* 0xff400008100e7981 */ /* 0x000ee2000c1e1b00 */
[----:B------:R-:W-:Y:S01]  /*04f0*/  DSETP.GT.AND P0, PT, R28, R30, PT ;  /* 0x0000001e1c00722a */ /* 0x000fe20003f04000 */
[----:B------:R-:W-:Y:S01]  /*0500*/  BSSY.RECONVERGENT B3, `(.L_x_6) ;  /* 0x000001d000037945 */ /* 0x000fe20003800200 */
[----:B--2---:R-:W-:Y:S02]  /*0510*/  DADD R24, R18, -R24 ;  /* 0x0000000012187229 */ /* 0x004fe40000000818 */
[----:B---3--:R-:W-:-:S06]  /*0520*/  DADD R14, R20, -R14 ;  /* 0x00000000140e7229 */ /* 0x008fcc000000080e */
[----:B------:R-:W-:-:S08]  /*0530*/  DMUL R24, R24, R24 ;  /* 0x0000001818187228 */ /* 0x000fd00000000000 */
[----:B------:R-:W-:Y:S01]  /*0540*/  DFMA R24, R14, R14, R24 ;  /* 0x0000000e0e18722b */ /* 0x000fe20000000018 */
[----:B------:R-:W-:Y:S02]  /*0550*/  IMAD.MOV.U32 R14, RZ, RZ, 0x0 ;  /* 0x00000000ff0e7424 */ /* 0x000fe400078e00ff */
[----:B------:R-:W-:-:S03]  /*0560*/  IMAD.MOV.U32 R15, RZ, RZ, 0x3fd80000 ;  /* 0x3fd80000ff0f7424 */ /* 0x000fc600078e00ff */
[----:B------:R-:W0:Y:S04]  /*0570*/  MUFU.RSQ64H R39, R25 ;  /* 0x0000001900277308 */ /* 0x000e280000001c00 */
[----:B------:R-:W-:-:S04]  /*0580*/  IADD3 R38, PT, PT, R25, -0x3500000, RZ ;  /* 0xfcb0000019267810 */ /* 0x000fc80007ffe0ff */
[----:B------:R-:W-:Y:S02]  /*0590*/  ISETP.GE.U32.AND P1, PT, R38, 0x7ca00000, PT ;  /* 0x7ca000002600780c */ /* 0x000fe40003f26070 */
[----:B0-----:R-:W-:-:S08]  /*05a0*/  DMUL R26, R38, R38 ;  /* 0x00000026261a7228 */ /* 0x001fd00000000000 */
[----:B------:R-:W-:-:S08]  /*05b0*/  DFMA R26, R24, -R26, 1 ;  /* 0x3ff00000181a742b */ /* 0x000fd0000000081a */
[----:B------:R-:W-:Y:S02]  /*05c0*/  DFMA R14, R26, R14, 0.5 ;  /* 0x3fe000001a0e742b */ /* 0x000fe4000000000e */
[----:B------:R-:W-:-:S08]  /*05d0*/  DMUL R42, R38, R26 ;  /* 0x0000001a262a7228 */ /* 0x000fd00000000000 */
[----:B------:R-:W-:Y:S01]  /*05e0*/  DFMA R42, R14, R42, R38 ;  /* 0x0000002a0e2a722b */ /* 0x000fe20000000026 */
[----:B------:R-:W-:Y:S02]  /*05f0*/  FSEL R14, R28, R30, P0 ;  /* 0x0000001e1c0e7208 */ /* 0x000fe40000000000 */
[----:B------:R-:W-:-:S05]  /*0600*/  FSEL R15, R29, R31, P0 ;  /* 0x0000001f1d0f7208 */ /* 0x000fca0000000000 */
[----:B------:R-:W-:Y:S02]  /*0610*/  DMUL R34, R24, R42 ;  /* 0x0000002a18227228 */ /* 0x000fe40000000000 */
[----:B------:R-:W-:Y:S02]  /*0620*/  VIADD R33, R43, 0xfff00000 ;  /* 0xfff000002b217836 */ /* 0x000fe40000000000 */
[----:B------:R-:W-:-:S04]  /*0630*/  IMAD.MOV.U32 R32, RZ, RZ, R42 ;  /* 0x000000ffff207224 */ /* 0x000fc800078e002a */
[----:B------:R-:W-:-:S08]  /*0640*/  DFMA R26, R34, -R34, R24 ;  /* 0x80000022221a722b */ /* 0x000fd00000000018 */
[----:B------:R-:W-:Y:S01]  /*0650*/  DFMA R40, R26, R32, R34 ;  /* 0x000000201a28722b */ /* 0x000fe20000000022 */
[----:B------:R-:W-:Y:S10]  /*0660*/  @!P1 BRA `(.L_x_7) ;  /* 0x0000000000189947 */ /* 0x000ff40003800000 */
[----:B------:R-:W-:Y:S01]  /*0670*/  MOV R0, R42 ;  /* 0x0000002a00007202 */ /* 0x000fe20000000f00 */
[----:B------:R-:W-:Y:S01]  /*0680*/  IMAD.MOV.U32 R36, RZ, RZ, R38 ;  /* 0x000000ffff247224 */ /* 0x000fe200078e0026 */
[----:B------:R-:W-:-:S07]  /*0690*/  MOV R32, 0x6b0 ;  /* 0x000006b000207802 */ /* 0x000fce0000000f00 */
[----:B------:R-:W-:Y:S05]  /*06a0*/  CALL.REL.NOINC `($__internal_0_$__cuda_sm20_dsqrt_rn_f64_mediumpath_v1) ;  /* 0x0000002400d07944 */ /* 0x000fea0003c00000 */
[----:B------:R-:W-:Y:S02]  /*06b0*/  IMAD.MOV.U32 R40, RZ, RZ, R24 ;  /* 0x000000ffff287224 */ /* 0x000fe400078e0018 */
[----:B------:R-:W-:-:S07]  /*06c0*/  IMAD.MOV.U32 R41, RZ, RZ, R25 ;  /* 0x000000ffff297224 */ /* 0x000fce00078e0019 */
.L_x_7:
[----:B------:R-:W-:Y:S05]  /*06d0*/  BSYNC.RECONVERGENT B3 ;  /* 0x0000000000037941 */ /* 0x000fea0003800200 */
.L_x_6:
[----:B------:R-:W2:Y:S04]  /*06e0*/  LDG.E.64 R24, desc[UR8][R16.64+-0x7ff8] ;  /* 0xff80080810187981 */ /* 0x000ea8000c1e1b00 */
[----:B------:R-:W3:Y:S01]  /*06f0*/  LDG.E.64 R26, desc[UR8][R16.64+-0x8000] ;  /* 0xff800008101a7981 */ /* 0x000ee2000c1e1b00 */
[----:B------:R-:W-:Y:S01]  /*0700*/  DSETP.GT.AND P1, PT, R40, R14, PT ;  /* 0x0000000e2800722a */ /* 0x000fe20003f24000 */
[----:B------:R-:W-:Y:S05]  /*0710*/  BSSY.RECONVERGENT B3, `(.L_x_8) ;  /* 0x000001e000037945 */ /* 0x000fea0003800200 */
[----:B------:R-:W-:Y:S01]  /*0720*/  DSETP.GT.OR P0, PT, R28, R30, P1 ;  /* 0x0000001e1c00722a */ /* 0x000fe20000f04400 */
[----:B------:R-:W-:-:S02]  /*0730*/  FSEL R30, R40, R14, P1 ;  /* 0x0000000e281e7208 */ /* 0x000fc40000800000 */
[----:B------:R-:W-:Y:S01]  /*0740*/  FSEL R31, R41, R15, P1 ;  /* 0x0000000f291f7208 */ /* 0x000fe20000800000 */
[----:B--2---:R-:W-:Y:S02]  /*0750*/  DADD R24, R18, -R24 ;  /* 0x0000000012187229 */ /* 0x004fe40000000818 */
[----:B---3--:R-:W-:-:S06]  /*0760*/  DADD R26, R20, -R26 ;  /* 0x00000000141a7229 */ /* 0x008fcc000000081a */
[----:B------:R-:W-:-:S08]  /*0770*/  DMUL R24, R24, R24 ;  /* 0x0000001818187228 */ /* 0x000fd00000000000 */
[----:B------:R-:W-:Y:S01]  /*0780*/  DFMA R24, R26, R26, R24 ;  /* 0x0000001a1a18722b */ /* 0x000fe20000000018 */
[----:B------:R-:W-:Y:S01]  /*0790*/  MOV R26, 0x0 ;  /* 0x00000000001a7802 */ /* 0x000fe20000000f00 */
[----:B------:R-:W-:-:S04]  /*07a0*/  IMAD.MOV.U32 R27, RZ, RZ, 0x3fd80000 ;  /* 0x3fd80000ff1b7424 */ /* 0x000fc800078e00ff */
        /* <DEDUP_REMOVED lines=9> */
[----:B------:R-:W-:Y:S02]  /*0840*/  VIADD R33, R43, 0xfff00000 ;  /* 0xfff000002b217836 */ /* 0x000fe40000000000 */
[----:B------:R-:W-:-:S04]  /*0850*/  IMAD.MOV.U32 R32, RZ, RZ, R42 ;  /* 0x000000ffff207224 */ /* 0x000fc800078e002a */
[----:B------:R-:W-:-:S08]  /*0860*/  DFMA R26, R34, -R34, R24 ;  /* 0x80000022221a722b */ /* 0x000fd00000000018 */
[----:B------:R-:W-:Y:S01]  /*0870*/  DFMA R28, R26, R32, R34 ;  /* 0x000000201a1c722b */ /* 0x000fe20000000022 */
[----:B------:R-:W-:Y:S10]  /*0880*/  @!P2 BRA `(.L_x_9) ;  /* 0x000000000018a947 */ /* 0x000ff40003800000 */
[----:B------:R-:W-:Y:S01]  /*0890*/  IMAD.MOV.U32 R0, RZ, RZ, R42 ;  /* 0x000000ffff007224 */ /* 0x000fe200078e002a */
[----:B------:R-:W-:Y:S02]  /*08a0*/  MOV R36, R38 ;  /* 0x0000002600247202 */ /* 0x000fe40000000f00 */
[----:B------:R-:W-:-:S07]  /*08b0*/  MOV R32, 0x8d0 ;  /* 0x000008d000207802 */ /* 0x000fce0000000f00 */
[----:B------:R-:W-:Y:S05]  /*08c0*/  CALL.REL.NOINC `($__internal_0_$__cuda_sm20_dsqrt_rn_f64_mediumpath_v1) ;  /* 0x0000002400487944 */ /* 0x000fea0003c00000 */
[----:B------:R-:W-:Y:S02]  /*08d0*/  IMAD.MOV.U32 R28, RZ, RZ, R24 ;  /* 0x000000ffff1c7224 */ /* 0x000fe400078e0018 */
[----:B------:R-:W-:-:S07]  /*08e0*/  IMAD.MOV.U32 R29, RZ, RZ, R25 ;  /* 0x000000ffff1d7224 */ /* 0x000fce00078e0019 */
.L_x_9:
[----:B------:R-:W-:Y:S05]  /*08f0*/  BSYNC.RECONVERGENT B3 ;  /* 0x0000000000037941 */ /* 0x000fea0003800200 */
.L_x_8:
        /* <DEDUP_REMOVED lines=8> */
[----:B------:R-:W-:Y:S01]  /*0980*/  IMAD.MOV.U32 R14, RZ, RZ, 0x0 ;  /* 0x00000000ff0e7424 */ /* 0x000fe200078e00ff */
[----:B------:R-:W-:-:S04]  /*0990*/  MOV R15, 0x3fd80000 ;  /* 0x3fd80000000f7802 */ /* 0x000fc80000000f00 */
[----:B------:R-:W0:Y:S04]  /*09a0*/  MUFU.RSQ64H R39, R25 ;  /* 0x0000001900277308 */ /* 0x000e280000001c00 */
[----:B------:R-:W-:-:S05]  /*09b0*/  VIADD R38, R25, 0xfcb00000 ;  /* 0xfcb0000019267836 */ /* 0x000fca0000000000 */
[----:B------:R-:W-:Y:S01]  /*09c0*/  ISETP.GE.U32.AND P2, PT, R38, 0x7ca00000, PT ;  /* 0x7ca000002600780c */ /* 0x000fe20003f46070 */
        /* <DEDUP_REMOVED lines=13> */
[----:B------:R-:W-:Y:S01]  /*0aa0*/  IMAD.MOV.U32 R0, RZ, RZ, R42 ;  /* 0x000000ffff007224 */ /* 0x000fe200078e002a */
[----:B------:R-:W-:Y:S01]  /*0ab0*/  MOV R32, 0xae0 ;  /* 0x00000ae000207802 */ /* 0x000fe20000000f00 */
[----:B------:R-:W-:-:S07]  /*0ac0*/  IMAD.MOV.U32 R36, RZ, RZ, R38 ;  /* 0x000000ffff247224 */ /* 0x000fce00078e0026 */
[----:B------:R-:W-:Y:S05]  /*0ad0*/  CALL.REL.NOINC `($__internal_0_$__cuda_sm20_dsqrt_rn_f64_mediumpath_v1) ;  /* 0x0000002000c47944 */ /* 0x000fea0003c00000 */
[----:B------:R-:W-:Y:S01]  /*0ae0*/  MOV R40, R24 ;  /* 0x0000001800287202 */ /* 0x000fe20000000f00 */
[----:B------:R-:W-:-:S07]  /*0af0*/  IMAD.MOV.U32 R41, RZ, RZ, R25 ;  /* 0x000000ffff297224 */ /* 0x000fce00078e0019 */
.L_x_11:
[----:B------:R-:W-:Y:S05]  /*0b00*/  BSYNC.RECONVERGENT B3 ;  /* 0x0000000000037941 */ /* 0x000fea0003800200 */
.L_x_10:
        /* <DEDUP_REMOVED lines=11> */
[----:B------:R-:W-:Y:S02]  /*0bc0*/  IMAD.MOV.U32 R26, RZ, RZ, 0x0 ;  /* 0x00000000ff1a7424 */ /* 0x000fe400078e00ff */
[----:B------:R-:W-:-:S03]  /*0bd0*/  IMAD.MOV.U32 R27, RZ, RZ, 0x3fd80000 ;  /* 0x3fd80000ff1b7424 */ /* 0x000fc600078e00ff */
        /* <DEDUP_REMOVED lines=9> */
[----:B------:R-:W-:Y:S01]  /*0c70*/  IADD3 R33, PT, PT, R43, -0x100000, RZ ;  /* 0xfff000002b217810 */ /* 0x000fe20007ffe0ff */
[----:B------:R-:W-:-:S05]  /*0c80*/  IMAD.MOV.U32 R32, RZ, RZ, R42 ;  /* 0x000000ffff207224 */ /* 0x000fca00078e002a */
[----:B------:R-:W-:-:S08]  /*0c90*/  DFMA R26, R34, -R34, R24 ;  /* 0x80000022221a722b */ /* 0x000fd00000000018 */
[----:B------:R-:W-:Y:S01]  /*0ca0*/  DFMA R28, R26, R32, R34 ;  /* 0x000000201a1c722b */ /* 0x000fe20000000022 */
[----:B------:R-:W-:Y:S10]  /*0cb0*/  @!P3 BRA `(.L_x_13) ;  /* 0x000000000018b947 */ /* 0x000ff40003800000 */
[----:B------:R-:W-:Y:S01]  /*0cc0*/  IMAD.MOV.U32 R0, RZ, RZ, R42 ;  /* 0x000000ffff007224 */ /* 0x000fe200078e002a */
[----:B------:R-:W-:Y:S01]  /*0cd0*/  MOV R32, 0xd00 ;  /* 0x00000d0000207802 */ /* 0x000fe20000000f00 */
[----:B------:R-:W-:-:S07]  /*0ce0*/  IMAD.MOV.U32 R36, RZ, RZ, R38 ;  /* 0x000000ffff247224 */ /* 0x000fce00078e0026 */
[----:B------:R-:W-:Y:S05]  /*0cf0*/  CALL.REL.NOINC `($__internal_0_$__cuda_sm20_dsqrt_rn_f64_mediumpath_v1) ;  /* 0x00000020003c7944 */ /* 0x000fea0003c00000 */
[----:B------:R-:W-:Y:S01]  /*0d00*/  IMAD.MOV.U32 R28, RZ, RZ, R24 ;  /* 0x000000ffff1c7224 */ /* 0x000fe200078e0018 */
[----:B------:R-:W-:-:S07]  /*0d10*/  MOV R29, R25 ;  /* 0x00000019001d7202 */ /* 0x000fce0000000f00 */
.L_x_13:
[----:B------:R-:W-:Y:S05]  /*0d20*/  BSYNC.RECONVERGENT B3 ;  /* 0x0000000000037941 */ /* 0x000fea0003800200 */
.L_x_12:
        /* <DEDUP_REMOVED lines=16> */
[----:B------:R-:W-:Y:S01]  /*0e30*/  DMUL R42, R38, R30 ;  /* 0x0000001e262a7228 */ /* 0x000fe20000000000 */
[----:B------:R-:W-:Y:S02]  /*0e40*/  FSEL R30, R28, R14, P2 ;  /* 0x0000000e1c1e7208 */ /* 0x000fe40001000000 */
[----:B------:R-:W-:-:S05]  /*0e50*/  FSEL R31, R29, R15, P2 ;  /* 0x0000000f1d1f7208 */ /* 0x000fca0001000000 */
        /* <DEDUP_REMOVED lines=13> */
.L_x_15:
[----:B------:R-:W-:Y:S05]  /*0f30*/  BSYNC.RECONVERGENT B3 ;  /* 0x0000000000037941 */ /* 0x000fea0003800200 */
.L_x_14:
        /* <DEDUP_REMOVED lines=33> */
.L_x_17:
[----:B------:R-:W-:Y:S05]  /*1150*/  BSYNC.RECONVERGENT B3 ;  /* 0x0000000000037941 */ /* 0x000fea0003800200 */
.L_x_16:
[----:B------:R-:W2:Y:S04]  /*1160*/  LDG.E.64 R26, desc[UR8][R16.64+0xc008] ;  /* 0x00c00808101a7981 */ /* 0x000ea8000c1e1b00 */
[----:B------:R-:W3:Y:S01]  /*1170*/  LDG.E.64 R24, desc[UR8][R16.64+0xc000] ;  /* 0x00c0000810187981 */ /* 0x000ee2000c1e1b00 */
[----:B------:R-:W-:Y:S01]  /*1180*/  DSETP.GT.AND P3, PT, R42, R14, PT ;  /* 0x0000000e2a00722a */ /* 0x000fe20003f64000 */
[----:B------:R-:W-:Y:S05]  /*1190*/  BSSY.RECONVERGENT B3, `(.L_x_18) ;  /* 0x000001d000037945 */ /* 0x000fea0003800200 */
        /* <DEDUP_REMOVED lines=28> */
.L_x_19:
[----:B------:R-:W-:Y:S05]  /*1360*/  BSYNC.RECONVERGENT B3 ;  /* 0x0000000000037941 */ /* 0x000fea0003800200 */
.L_x_18:
[----:B------:R-:W-:Y:S01]  /*1370*/  SEL R37, R10, R37, P0 ;  /* 0x000000250a257207 */ /* 0x000fe20000000000 */
[----:B------:R-:W-:Y:S01]  /*1380*/  VIADD R2, R2, 0x8 ;  /* 0x0000000802027836 */ /* 0x000fe20000000000 */
[----:B------:R-:W-:Y:S01]  /*1390*/  DSETP.GT.AND P0, PT, R38, R14, PT ;  /* 0x0000000e2600722a */ /* 0x000fe20003f04000 */
[----:B------:R-:W-:Y:S02]  /*13a0*/  IADD3 R3, PT, PT, R3, 0x2000, RZ ;  /* 0x0000200003037810 */ /* 0x000fe40007ffe0ff */
[----:B------:R-:W-:Y:S02]  /*13b0*/  SEL R37, R10, R37, P1 ;  /* 0x000000250a257207 */ /* 0x000fe40000800000 */
[----:B------:R-:W-:Y:S02]  /*13c0*/  ISETP.NE.AND P1, PT, R2, RZ, PT ;  /* 0x000000ff0200720c */ /* 0x000fe40003f25270 */
[----:B------:R-:W-:Y:S02]  /*13d0*/  SEL R37, R10, R37, P2 ;  /* 0x000000250a257207 */ /* 0x000fe40001000000 */
[----:B------:R-:W-:-:S02]  /*13e0*/  IADD3 R16, P2, PT, R16, 0x20000, RZ ;  /* 0x0002000010107810 */ /* 0x000fc40007f5e0ff */
[----:B------:R-:W-:Y:S02]  /*13f0*/  SEL R37, R10, R37, P0 ;  /* 0x000000250a257207 */ /* 0x000fe40000000000 */
[----:B------:R-:W-:Y:S01]  /*1400*/  FSEL R30, R38, R14, P0 ;  /* 0x0000000e261e7208 */ /* 0x000fe20000000000 */
[----:B------:R-:W-:Y:S01]  /*1410*/  IMAD.X R17, RZ, RZ, R17, P2 ;  /* 0x000000ffff117224 */ /* 0x000fe200010e0611 */
[----:B------:R-:W-:Y:S02]  /*1420*/  FSEL R31, R39, R15, P0 ;  /* 0x0000000f271f7208 */ /* 0x000fe40000000000 */
[----:B------:R-:W-:Y:S01]  /*1430*/  SEL R37, R10, R37, P3 ;  /* 0x000000250a257207 */ /* 0x000fe20001800000 */
[----:B------:R-:W-:Y:S06]  /*1440*/  @P1 BRA `(.L_x_20) ;  /* 0xffffffec00a81947 */ /* 0x000fec000383ffff */
.L_x_3:
[----:B------:R-:W-:Y:S05]  /*1450*/  BSYNC.RECONVERGENT B2 ;  /* 0x0000000000027941 */ /* 0x000fea0003800200 */
.L_x_2:
[----:B------:R-:W-:-:S13]  /*1460*/  ISETP.NE.AND P0, PT, R5, RZ, PT ;  /* 0x000000ff0500720c */ /* 0x000fda0003f05270 */
[----:B------:R-:W-:Y:S05]  /*1470*/  @!P0 BRA `(.L_x_1) ;  /* 0x00000010001c8947 */ /* 0x000fea0003800000 */
[----:B------:R-:W-:Y:S01]  /*1480*/  VIADD R0, R5, 0xffffffff ;  /* 0xffffffff05007836 */ /* 0x000fe20000000000 */
[----:B------:R-:W-:Y:S04]  /*1490*/  BSSY.RECONVERGENT B2, `(.L_x_21) ;  /* 0x0000090000027945 */ /* 0x000fe80003800200 */
[----:B------:R-:W-:-:S13]  /*14a0*/  ISETP.GE.U32.AND P0, PT, R0, 0x3, PT ;  /* 0x000000030000780c */ /* 0x000fda0003f06070 */
[----:B------:R-:W-:Y:S05]  /*14b0*/  @!P0 BRA `(.L_x_22) ;  /* 0x0000000800348947 */ /* 0x000fea0003800000 */
[----:B------:R-:W0:Y:S02]  /*14c0*/  LDC.64 R14, c[0x0][0x380] ;  /* 0x0000e000ff0e7b82 */ /* 0x000e240000000a00 */
[----:B0-----:R-:W-:-:S05]  /*14d0*/  IMAD.WIDE.U32 R14, R3, 0x10, R14 ;  /* 0x00000010030e7825 */ /* 0x001fca00078e000e */
        /* <DEDUP_REMOVED lines=29> */
.L_x_24:
[----:B------:R-:W-:Y:S05]  /*16b0*/  BSYNC.RECONVERGENT B3 ;  /* 0x0000000000037941 */ /* 0x000fea0003800200 */
.L_x_23:
[----:B------:R-:W2:Y:S04]  /*16c0*/  LDG.E.64 R24, desc[UR8][R14.64+0x4008] ;  /* 0x004008080e187981 */ /* 0x000ea8000c1e1b00 */
[----:B------:R-:W3:Y:S01]  /*16d0*/  LDG.E.64 R16, desc[UR8][R14.64+0x4000] ;  /* 0x004000080e107981 */ /* 0x000ee2000c1e1b00 */
[----:B------:R-:W-:Y:S01]  /*16e0*/  IMAD.MOV.U32 R42, RZ, RZ, 0x0 ;  /* 0x00000000ff2a7424 */ /* 0x000fe200078e00ff */
[----:B------:R-:W-:Y:S01]  /*16f0*/  DSETP.GT.AND P0, PT, R40, R30, PT ;  /* 0x0000001e2800722a */ /* 0x000fe20003f04000 */
[----:B------:R-:W-:Y:S01]  /*1700*/  IMAD.MOV.U32 R43, RZ, RZ, 0x3fd80000 ;  /* 0x3fd80000ff2b7424 */ /* 0x000fe200078e00ff */
[----:B------:R-:W-:Y:S01]  /*1710*/  BSSY.RECONVERGENT B3, `(.L_x_25) ;  /* 0x000001b000037945 */ /* 0x000fe20003800200 */
[----:B--2---:R-:W-:Y:S02]  /*1720*/  DADD R24, R18, -R24 ;  /* 0x0000000012187229 */ /* 0x004fe40000000818 */
        /* <DEDUP_REMOVED lines=25> */
.L_x_26:
[----:B------:R-:W-:Y:S05]  /*18c0*/  BSYNC.RECONVERGENT B3 ;  /* 0x0000000000037941 */ /* 0x000fea0003800200 */
.L_x_25:
[----:B------:R-:W2:Y:S04]  /*18d0*/  LDG.E.64 R26, desc[UR8][R14.64+0x8008] ;  /* 0x008008080e1a7981 */ /* 0x000ea8000c1e1b00 */
[----:B------:R-:W3:Y:S01]  /*18e0*/  LDG.E.64 R24, desc[UR8][R14.64+0x8000] ;  /* 0x008000080e187981 */ /* 0x000ee2000c1e1b00 */
[----:B------:R-:W-:Y:S01]  /*18f0*/  IMAD.MOV.U32 R40, RZ, RZ, 0x0 ;  /* 0x00000000ff287424 */ /* 0x000fe200078e00ff */
[C-C-:B------:R-:W-:Y:S01]  /*1900*/  DSETP.GT.OR P1, PT, R38.reuse, R16.reuse, P0 ;  /* 0x000000102600722a */ /* 0x140fe20000724400 */
[----:B------:R-:W-:Y:S01]  /*1910*/  IMAD.MOV.U32 R41, RZ, RZ, 0x3fd80000 ;  /* 0x3fd80000ff297424 */ /* 0x000fe200078e00ff */
[----:B------:R-:W-:Y:S01]  /*1920*/  DSETP.GT.AND P2, PT, R38, R16, PT ;  /* 0x000000102600722a */ /* 0x000fe20003f44000 */
[----:B------:R-:W-:Y:S05]  /*1930*/  BSSY.RECONVERGENT B3, `(.L_x_27) ;  /* 0x000001b000037945 */ /* 0x000fea0003800200 */
[----:B------:R-:W-:-:S02]  /*1940*/  FSEL R16, R38, R16, P2 ;  /* 0x0000001026107208 */ /* 0x000fc40001000000 */
[----:B------:R-:W-:Y:S01]  /*1950*/  FSEL R17, R39, R17, P2 ;  /* 0x0000001127117208 */ /* 0x000fe20001000000 */
[----:B--2---:R-:W-:Y:S02]  /*1960*/  DADD R26, R18, -R26 ;  /* 0x00000000121a7229 */ /* 0x004fe4000000081a */
[----:B---3--:R-:W-:-:S06]  /*1970*/  DADD R24, R20, -R24 ;  /* 0x0000000014187229 */ /* 0x008fcc0000000818 */
[----:B------:R-:W-:-:S08]  /*1980*/  DMUL R30, R26, R26 ;  /* 0x0000001a1a1e7228 */ /* 0x000fd00000000000 */
[----:B------:R-:W-:-:S06]  /*1990*/  DFMA R30, R24, R24, R30 ;  /* 0x00000018181e722b */ /* 0x000fcc000000001e */
        /* <DEDUP_REMOVED lines=16> */
[----:B------:R-:W-:Y:S01]  /*1aa0*/  MOV R32, 0x1ae0 ;  /* 0x00001ae000207802 */ /* 0x000fe20000000f00 */
[----:B------:R-:W-:Y:S02]  /*1ab0*/  IMAD.MOV.U32 R25, RZ, RZ, R31 ;  /* 0x000000ffff197224 */ /* 0x000fe400078e001f */
[----:B------:R-:W-:-:S07]  /*1ac0*/  IMAD.MOV.U32 R36, RZ, RZ, R28 ;  /* 0x000000ffff247224 */ /* 0x000fce00078e001c */
[----:B------:R-:W-:Y:S05]  /*1ad0*/  CALL.REL.NOINC `($__internal_0_$__cuda_sm20_dsqrt_rn_f64_mediumpath_v1) ;  /* 0x0000001000c47944 */ /* 0x000fea0003c00000 */
.L_x_28:
[----:B------:R-:W-:Y:S05]  /*1ae0*/  BSYNC.RECONVERGENT B3 ;  /* 0x0000000000037941 */ /* 0x000fea0003800200 */
.L_x_27:
[----:B------:R-:W2:Y:S04]  /*1af0*/  LDG.E.64 R28, desc[UR8][R14.64+0xc008] ;  /* 0x00c008080e1c7981 */ /* 0x000ea8000c1e1b00 */
[----:B------:R0:W3:Y:S01]  /*1b00*/  LDG.E.64 R26, desc[UR8][R14.64+0xc000] ;  /* 0x00c000080e1a7981 */ /* 0x0000e2000c1e1b00 */
[----:B------:R-:W-:Y:S01]  /*1b10*/  MOV R38, 0x0 ;  /* 0x0000000000267802 */ /* 0x000fe20000000f00 */
[----:B------:R-:W-:Y:S01]  /*1b20*/  IMAD.MOV.U32 R39, RZ, RZ, 0x3fd80000 ;  /* 0x3fd80000ff277424 */ /* 0x000fe200078e00ff */
[----:B------:R-:W-:Y:S01]  /*1b30*/  DSETP.GT.AND P0, PT, R24, R16, PT ;  /* 0x000000101800722a */ /* 0x000fe20003f04000 */
[----:B------:R-:W-:Y:S05]  /*1b40*/  BSSY.RECONVERGENT B3, `(.L_x_29) ;  /* 0x000001d000037945 */ /* 0x000fea0003800200 */
[----:B0-----:R-:W-:-:S02]  /*1b50*/  FSEL R14, R24, R16, P0 ;  /* 0x00000010180e7208 */ /* 0x001fc40000000000 */
[----:B------:R-:W-:Y:S01]  /*1b60*/  FSEL R15, R25, R17, P0 ;  /* 0x00000011190f7208 */ /* 0x000fe20000000000 */
        /* <DEDUP_REMOVED lines=24> */
[----:B------:R-:W-:Y:S01]  /*1cf0*/  MOV R40, R24 ;  /* 0x0000001800287202 */ /* 0x000fe20000000f00 */
[----:B------:R-:W-:-:S07]  /*1d00*/  IMAD.MOV.U32 R41, RZ, RZ, R25 ;  /* 0x000000ffff297224 */ /* 0x000fce00078e0019 */
.L_x_30:
[----:B------:R-:W-:Y:S05]  /*1d10*/  BSYNC.RECONVERGENT B3 ;  /* 0x0000000000037941 */ /* 0x000fea0003800200 */
.L_x_29:
[----:B------:R-:W-:Y:S01]  /*1d20*/  DSETP.GT.AND P2, PT, R40, R14, PT ;  /* 0x0000000e2800722a */ /* 0x000fe20003f44000 */
[----:B------:R-:W-:Y:S01]  /*1d30*/  SEL R37, R10, R37, P1 ;  /* 0x000000250a257207 */ /* 0x000fe20000800000 */
[----:B------:R-:W-:-:S04]  /*1d40*/  VIADD R3, R3, 0x1000 ;  /* 0x0000100003037836 */ /* 0x000fc80000000000 */
[----:B------:R-:W-:Y:S02]  /*1d50*/  SEL R37, R10, R37, P2 ;  /* 0x000000250a257207 */ /* 0x000fe40001000000 */
[----:B------:R-:W-:Y:S02]  /*1d60*/  FSEL R30, R40, R14, P2 ;  /* 0x0000000e281e7208 */ /* 0x000fe40001000000 */
[----:B------:R-:W-:Y:S02]  /*1d70*/  FSEL R31, R41, R15, P2 ;  /* 0x0000000f291f7208 */ /* 0x000fe40001000000 */
[----:B------:R-:W-:-:S07]  /*1d80*/  SEL R37, R10, R37, P0 ;  /* 0x000000250a257207 */ /* 0x000fce0000000000 */
.L_x_22:
[----:B------:R-:W-:Y:S05]  /*1d90*/  BSYNC.RECONVERGENT B2 ;  /* 0x0000000000027941 */ /* 0x000fea0003800200 */
.L_x_21:
[----:B------:R-:W-:-:S13]  /*1da0*/  LOP3.LUT P0, RZ, R8, 0x3, RZ, 0xc0, !PT ;  /* 0x0000000308ff7812 */ /* 0x000fda000780c0ff */
[----:B------:R-:W-:Y:S05]  /*1db0*/  @!P0 BRA `(.L_x_1) ;  /* 0x0000000400cc8947 */ /* 0x000fea0003800000 */
[----:B------:R-:W-:Y:S01]  /*1dc0*/  LOP3.LUT P0, RZ, R11, 0xc00, RZ, 0xc0, !PT ;  /* 0x00000c000bff7812 */ /* 0x000fe2000780c0ff */
[----:B------:R-:W-:-:S12]  /*1dd0*/  BSSY.RECONVERGENT B2, `(.L_x_31) ;  /* 0x000004b000027945 */ /* 0x000fd80003800200 */
[----:B------:R-:W-:Y:S05]  /*1de0*/  @!P0 BRA `(.L_x_32) ;  /* 0x0000000400248947 */ /* 0x000fea0003800000 */
[----:B------:R-:W0:Y:S02]  /*1df0*/  LDC.64 R14, c[0x0][0x380] ;  /* 0x0000e000ff0e7b82 */ /* 0x000e240000000a00 */
[----:B0-----:R-:W-:-:S05]  /*1e00*/  IMAD.WIDE.U32 R14, R3, 0x10, R14 ;  /* 0x00000010030e7825 */ /* 0x001fca00078e000e */
[----:B------:R-:W2:Y:S04]  /*1e10*/  LDG.E.64 R24, desc[UR8][R14.64+0x8] ;  /* 0x000008080e187981 */ /* 0x000ea8000c1e1b00 */
[----:B------:R-:W3:Y:S01]  /*1e20*/  LDG.E.64 R16, desc[UR8][R14.64] ;  /* 0x000000080e107981 */ /* 0x000ee2000c1e1b00 */
[----:B------:R-:W-:Y:S01]  /*1e30*/  MOV R38, 0x0 ;  /* 0x0000000000267802 */ /* 0x000fe20000000f00 */
[----:B------:R-:W-:Y:S01]  /*1e40*/  IMAD.MOV.U32 R39, RZ, RZ, 0x3fd80000 ;  /* 0x3fd80000ff277424 */ /* 0x000fe200078e00ff */
[----:B------:R-:W-:Y:S01]  /*1e50*/  BSSY.RECONVERGENT B3, `(.L_x_33) ;  /* 0x0000019000037945 */ /* 0x000fe20003800200 */
        /* <DEDUP_REMOVED lines=24> */
.L_x_34:
[----:B------:R-:W-:Y:S05]  /*1fe0*/  BSYNC.RECONVERGENT B3 ;  /* 0x0000000000037941 */ /* 0x000fea0003800200 */
.L_x_33:
[----:B------:R-:W2:Y:S04]  /*1ff0*/  LDG.E.64 R26, desc[UR8][R14.64+0x4008] ;  /* 0x004008080e1a7981 */ /* 0x000ea8000c1e1b00 */
[----:B------:R0:W3:Y:S01]  /*2000*/  LDG.E.64 R16, desc[UR8][R14.64+0x4000] ;  /* 0x004000080e107981 */ /* 0x0000e2000c1e1b00 */
[----:B------:R-:W-:Y:S01]  /*2010*/  IMAD.MOV.U32 R38, RZ, RZ, 0x0 ;  /* 0x00000000ff267424 */ /* 0x000fe200078e00ff */
[----:B------:R-:W-:Y:S01]  /*2020*/  DSETP.GT.AND P0, PT, R24, R30, PT ;  /* 0x0000001e1800722a */ /* 0x000fe20003f04000 */
[----:B------:R-:W-:Y:S01]  /*2030*/  IMAD.MOV.U32 R39, RZ, RZ, 0x3fd80000 ;  /* 0x3fd80000ff277424 */ /* 0x000fe200078e00ff */
[----:B------:R-:W-:Y:S04]  /*2040*/  BSSY.RECONVERGENT B3, `(.L_x_35) ;  /* 0x000001d000037945 */ /* 0x000fe80003800200 */
[----:B0-----:R-:W-:-:S02]  /*2050*/  FSEL R14, R24, R30, P0 ;  /* 0x0000001e180e7208 */ /* 0x001fc40000000000 */
        /* <DEDUP_REMOVED lines=20> */
[----:B------:R-:W-:Y:S01]  /*21a0*/  MOV R36, R16 ;  /* 0x0000001000247202 */ /* 0x000fe20000000f00 */
[----:B------:R-:W-:Y:S01]  /*21b0*/  IMAD.MOV.U32 R24, RZ, RZ, R28 ;  /* 0x000000ffff187224 */ /* 0x000fe200078e001c */
[----:B------:R-:W-:Y:S01]  /*21c0*/  MOV R32, 0x21f0 ;  /* 0x000021f000207802 */ /* 0x000fe20000000f00 */
[----:B------:R-:W-:-:S07]  /*21d0*/  IMAD.MOV.U32 R25, RZ, RZ, R29 ;  /* 0x000000ffff197224 */ /* 0x000fce00078e001d */
[----:B------:R-:W-:Y:S05]  /*21e0*/  CALL.REL.NOINC `($__internal_0_$__cuda_sm20_dsqrt_rn_f64_mediumpath_v1) ;  /* 0x0000000c00007944 */ /* 0x000fea0003c00000 */
[----:B------:R-:W-:Y:S02]  /*21f0*/  IMAD.MOV.U32 R40, RZ, RZ, R24 ;  /* 0x000000ffff287224 */ /* 0x000fe400078e0018 */
[----:B------:R-:W-:-:S07]  /*2200*/  IMAD.MOV.U32 R41, RZ, RZ, R25 ;  /* 0x000000ffff297224 */ /* 0x000fce00078e0019 */
.L_x_36:
[----:B------:R-:W-:Y:S05]  /*2210*/  BSYNC.RECONVERGENT B3 ;  /* 0x0000000000037941 */ /* 0x000fea0003800200 */
.L_x_35:
[----:B------:R-:W-:Y:S01]  /*2220*/  DSETP.GT.AND P1, PT, R40, R14, PT ;  /* 0x0000000e2800722a */ /* 0x000fe20003f24000 */
[----:B------:R-:W-:-:S05]  /*2230*/  VIADD R3, R3, 0x800 ;  /* 0x0000080003037836 */ /* 0x000fca0000000000 */
[----:B------:R-:W-:Y:S02]  /*2240*/  SEL R37, R10, R37, P1 ;  /* 0x000000250a257207 */ /* 0x000fe40000800000 */
[----:B------:R-:W-:Y:S02]  /*2250*/  FSEL R30, R40, R14, P1 ;  /* 0x0000000e281e7208 */ /* 0x000fe40000800000 */
[----:B------:R-:W-:Y:S02]  /*2260*/  FSEL R31, R41, R15, P1 ;  /* 0x0000000f291f7208 */ /* 0x000fe40000800000 */
[----:B------:R-:W-:-:S07]  /*2270*/  SEL R37, R10, R37, P0 ;  /* 0x000000250a257207 */ /* 0x000fce0000000000 */
.L_x_32:
[----:B------:R-:W-:Y:S05]  /*2280*/  BSYNC.RECONVERGENT B2 ;  /* 0x0000000000027941 */ /* 0x000fea0003800200 */
.L_x_31:
[----:B------:R-:W-:-:S13]  /*2290*/  LOP3.LUT P0, RZ, R11, 0x400, RZ, 0xc0, !PT ;  /* 0x000004000bff7812 */ /* 0x000fda000780c0ff */
[----:B------:R-:W-:Y:S05]  /*22a0*/  @P0 BRA `(.L_x_1) ;  /* 0x0000000000900947 */ /* 0x000fea0003800000 */
[----:B------:R-:W0:Y:S02]  /*22b0*/  LDC.64 R14, c[0x0][0x380] ;  /* 0x0000e000ff0e7b82 */ /* 0x000e240000000a00 */
[----:B0-----:R-:W-:-:S05]  /*22c0*/  IMAD.WIDE.U32 R14, R3, 0x10, R14 ;  /* 0x00000010030e7825 */ /* 0x001fca00078e000e */
[----:B------:R-:W2:Y:S04]  /*22d0*/  LDG.E.64 R16, desc[UR8][R14.64+0x8] ;  /* 0x000008080e107981 */ /* 0x000ea8000c1e1b00 */
[----:B------:R-:W3:Y:S01]  /*22e0*/  LDG.E.64 R2, desc[UR8][R14.64] ;  /* 0x000000080e027981 */ /* 0x000ee2000c1e1b00 */
[----:B------:R-:W-:Y:S01]  /*22f0*/  BSSY.RECONVERGENT B2, `(.L_x_37) ;  /* 0x000001b000027945 */ /* 0x000fe20003800200 */
[----:B--2--5:R-:W-:Y:S01]  /*2300*/  DADD R16, R18, -R16 ;  /* 0x0000000012107229 */ /* 0x024fe20000000810 */
[----:B------:R-:W-:Y:S01]  /*2310*/  IMAD.MOV.U32 R18, RZ, RZ, 0x0 ;  /* 0x00000000ff127424 */ /* 0x000fe200078e00ff */
[----:B---3--:R-:W-:Y:S01]  /*2320*/  DADD R2, R20, -R2 ;  /* 0x0000000014027229 */ /* 0x008fe20000000802 */
[----:B------:R-:W-:-:S05]  /*2330*/  IMAD.MOV.U32 R19, RZ, RZ, 0x3fd80000 ;  /* 0x3fd80000ff137424 */ /* 0x000fca00078e00ff */
        /* <DEDUP_REMOVED lines=22> */
.L_x_38:
[----:B------:R-:W-:Y:S05]  /*24a0*/  BSYNC.RECONVERGENT B2 ;  /* 0x0000000000027941 */ /* 0x000fea0003800200 */
.L_x_37:
[----:B------:R-:W-:-:S06]  /*24b0*/  DSETP.GT.AND P0, PT, R14, R30, PT ;  /* 0x0000001e0e00722a */ /* 0x000fcc0003f04000 */
[----:B------:R-:W-:Y:S02]  /*24c0*/  FSEL R30, R14, R30, P0 ;  /* 0x0000001e0e1e7208 */ /* 0x000fe40000000000 */
[----:B------:R-:W-:Y:S02]  /*24d0*/  FSEL R31, R15, R31, P0 ;  /* 0x0000001f0f1f7208 */ /* 0x000fe40000000000 */
[----:B------:R-:W-:-:S07]  /*24e0*/  SEL R37, R10, R37, P0 ;  /* 0x000000250a257207 */ /* 0x000fce0000000000 */
.L_x_1:
[----:B------:R-:W-:Y:S05]  /*24f0*/  BSYNC.RECONVERGENT B0 ;  /* 0x0000000000007941 */ /* 0x000fea0003800200 */
.L_x_0:
[C---:B------:R-:W-:Y:S01]  /*2500*/  ISETP.GT.U32.AND P5, PT, R12.reuse, 0x1ff, PT ;  /* 0x000001ff0c00780c */ /* 0x040fe20003fa4070 */
[----:B------:R0:W-:Y:S01]  /*2510*/  STS.64 [R6], R30 ;  /* 0x0000001e06007388 */ /* 0x0001e20000000a00 */
[----:B------:R-:W-:Y:S01]  /*2520*/  BSSY.RECONVERGENT B0, `(.L_x_39) ;  /* 0x0000010000007945 */ /* 0x000fe20003800200 */
[C---:B------:R-:W-:Y:S02]  /*2530*/  ISETP.GT.U32.AND P6, PT, R12.reuse, 0xff, PT ;  /* 0x000000ff0c00780c */ /* 0x040fe40003fc4070 */
[----:B------:R0:W-:Y:S01]  /*2540*/  STS [R6+0x8], R37 ;  /* 0x0000082506007388 */ /* 0x0001e20000000800 */
[----:B------:R-:W-:Y:S01]  /*2550*/  BAR.SYNC.DEFER_BLOCKING 0x0 ;  /* 0x0000000000007b1d */ /* 0x000fe20000010000 */
[C---:B------:R-:W-:Y:S02]  /*2560*/  ISETP.GT.U32.AND P0, PT, R12.reuse, 0x7f, PT ;  /* 0x0000007f0c00780c */ /* 0x040fe40003f04070 */
[C---:B------:R-:W-:Y:S02]  /*2570*/  ISETP.GT.U32.AND P1, PT, R12.reuse, 0x3f, PT ;  /* 0x0000003f0c00780c */ /* 0x040fe40003f24070 */
[----:B------:R-:W-:-:S02]  /*2580*/  ISETP.GT.U32.AND P2, PT, R12, 0x1f, PT ;  /* 0x0000001f0c00780c */ /* 0x000fc40003f44070 */
[C---:B------:R-:W-:Y:S02]  /*2590*/  ISETP.GT.U32.AND P3, PT, R12.reuse, 0xf, PT ;  /* 0x0000000f0c00780c */ /* 0x040fe40003f64070 */
[----:B------:R-:W-:Y:S01]  /*25a0*/  ISETP.GT.U32.AND P4, PT, R12, 0x7, PT ;  /* 0x000000070c00780c */ /* 0x000fe20003f84070 */
[----:B0-----:R-:W-:-:S12]  /*25b0*/  @P5 BRA `(.L_x_40) ;  /* 0x0000000000185947 */ /* 0x001fd80003800000 */
[----:B------:R-:W-:Y:S04]  /*25c0*/  LDS.64 R2, [R6] ;  /* 0x0000000006027984 */ /* 0x000fe80000000a00 */
[----:B------:R-:W0:Y:S02]  /*25d0*/  LDS.64 R14, [R6+0x2000] ;  /* 0x00200000060e7984 */ /* 0x000e240000000a00 */
[----:B0-----:R-:W-:-:S14]  /*25e0*/  DSETP.GEU.AND P5, PT, R2, R14, PT ;  /* 0x0000000e0200722a */ /* 0x001fdc0003fae000 */
[----:B------:R-:W0:Y:S04]  /*25f0*/  @!P5 LDS R3, [R6+0x2008] ;  /* 0x002008000603d984 */ /* 0x000e280000000800 */
[----:B------:R1:W-:Y:S04]  /*2600*/  @!P5 STS.64 [R6], R14 ;  /* 0x0000000e0600d388 */ /* 0x0003e80000000a00 */
[----:B0-----:R1:W-:Y:S02]  /*2610*/  @!P5 STS [R6+0x8], R3 ;  /* 0x000008030600d388 */ /* 0x0013e40000000800 */
.L_x_40:
[----:B------:R-:W-:Y:S05]  /*2620*/  BSYNC.RECONVERGENT B0 ;  /* 0x0000000000007941 */ /* 0x000fea0003800200 */
.L_x_39:
[----:B------:R-:W-:Y:S01]  /*2630*/  BAR.SYNC.DEFER_BLOCKING 0x0 ;  /* 0x0000000000007b1d */ /* 0x000fe20000010000 */
[----:B------:R-:W-:-:S05]  /*2640*/  ISETP.GT.U32.AND P5, PT, R12, 0x3, PT ;  /* 0x000000030c00780c */ /* 0x000fca0003fa4070 */
[----:B------:R-:W-:Y:S04]  /*2650*/  BSSY.RECONVERGENT B0, `(.L_x_41) ;  /* 0x0000008000007945 */ /* 0x000fe80003800200 */
[----:B------:R-:W-:Y:S05]  /*2660*/  @P6 BRA `(.L_x_42) ;  /* 0x0000000000186947 */ /* 0x000fea0003800000 */
[----:B-1----:R-:W-:Y:S04]  /*2670*/  LDS.64 R2, [R6] ;  /* 0x0000000006027984 */ /* 0x002fe80000000a00 */
[----:B------:R-:W0:Y:S02]  /*2680*/  LDS.64 R14, [R6+0x1000] ;  /* 0x00100000060e7984 */ /* 0x000e240000000a00 */
[----:B0-----:R-:W-:-:S14]  /*2690*/  DSETP.GEU.AND P6, PT, R2, R14, PT ;  /* 0x0000000e0200722a */ /* 0x001fdc0003fce000 */
[----:B------:R-:W0:Y:S04]  /*26a0*/  @!P6 LDS R3, [R6+0x1008] ;  /* 0x001008000603e984 */ /* 0x000e280000000800 */
[----:B------:R2:W-:Y:S04]  /*26b0*/  @!P6 STS.64 [R6], R14 ;  /* 0x0000000e0600e388 */ /* 0x0005e80000000a00 */
[----:B0-----:R2:W-:Y:S02]  /*26c0*/  @!P6 STS [R6+0x8], R3 ;  /* 0x000008030600e388 */ /* 0x0015e40000000800 */
.L_x_42:
[----:B------:R-:W-:Y:S05]  /*26d0*/  BSYNC.RECONVERGENT B0 ;  /* 0x0000000000007941 */ /* 0x000fea0003800200 */
.L_x_41:
[----:B------:R-:W-:Y:S01]  /*26e0*/  BAR.SYNC.DEFER_BLOCKING 0x0 ;  /* 0x0000000000007b1d */ /* 0x000fe20000010000 */
[----:B------:R-:W-:-:S05]  /*26f0*/  ISETP.GT.U32.AND P6, PT, R12, 0x1, PT ;  /* 0x000000010c00780c */ /* 0x000fca0003fc4070 */
[----:B------:R-:W-:Y:S04]  /*2700*/  BSSY.RECONVERGENT B0, `(.L_x_43) ;  /* 0x0000008000007945 */ /* 0x000fe80003800200 */
[----:B------:R-:W-:Y:S05]  /*2710*/  @P0 BRA `(.L_x_44) ;  /* 0x0000000000180947 */ /* 0x000fea0003800000 */
[----:B-12---:R-:W-:Y:S04]  /*2720*/  LDS.64 R2, [R6] ;  /* 0x0000000006027984 */ /* 0x006fe80000000a00 */
[----:B------:R-:W0:Y:S02]  /*2730*/  LDS.64 R14, [R6+0x800] ;  /* 0x00080000060e7984 */ /* 0x000e240000000a00 */
[----:B0-----:R-:W-:-:S14]  /*2740*/  DSETP.GEU.AND P0, PT, R2, R14, PT ;  /* 0x0000000e0200722a */ /* 0x001fdc0003f0e000 */
[----:B------:R-:W0:Y:S04]  /*2750*/  @!P0 LDS R3, [R6+0x808] ;  /* 0x0008080006038984 */ /* 0x000e280000000800 */
[----:B------:R3:W-:Y:S04]  /*2760*/  @!P0 STS.64 [R6], R14 ;  /* 0x0000000e06008388 */ /* 0x0007e80000000a00 */
[----:B0-----:R3:W-:Y:S02]  /*2770*/  @!P0 STS [R6+0x8], R3 ;  /* 0x0000080306008388 */ /* 0x0017e40000000800 */
.L_x_44:
[----:B------:R-:W-:Y:S05]  /*2780*/  BSYNC.RECONVERGENT B0 ;  /* 0x0000000000007941 */ /* 0x000fea0003800200 */
.L_x_43:
[----:B------:R-:W-:Y:S01]  /*2790*/  BAR.SYNC.DEFER_BLOCKING 0x0 ;  /* 0x0000000000007b1d */ /* 0x000fe20000010000 */
[----:B------:R-:W-:-:S05]  /*27a0*/  ISETP.NE.AND P0, PT, R12, RZ, PT ;  /* 0x000000ff0c00720c */ /* 0x000fca0003f05270 */
[----:B------:R-:W-:Y:S04]  /*27b0*/  BSSY.RECONVERGENT B0, `(.L_x_45) ;  /* 0x0000008000007945 */ /* 0x000fe80003800200 */
[----:B------:R-:W-:Y:S05]  /*27c0*/  @P1 BRA `(.L_x_46) ;  /* 0x0000000000181947 */ /* 0x000fea0003800000 */
[----:B-123--:R-:W-:Y:S04]  /*27d0*/  LDS.64 R2, [R6] ;  /* 0x0000000006027984 */ /* 0x00efe80000000a00 */
[----:B------:R-:W0:Y:S02]  /*27e0*/  LDS.64 R14, [R6+0x400] ;  /* 0x00040000060e7984 */ /* 0x000e240000000a00 */
[----:B0-----:R-:W-:-:S14]  /*27f0*/  DSETP.GEU.AND P1, PT, R2, R14, PT ;  /* 0x0000000e0200722a */ /* 0x001fdc0003f2e000 */
[----:B------:R-:W0:Y:S04]  /*2800*/  @!P1 LDS R3, [R6+0x408] ;  /* 0x0004080006039984 */ /* 0x000e280000000800 */
[----:B------:R4:W-:Y:S04]  /*2810*/  @!P1 STS.64 [R6], R14 ;  /* 0x0000000e06009388 */ /* 0x0009e80000000a00 */
[----:B0-----:R4:W-:Y:S02]  /*2820*/  @!P1 STS [R6+0x8], R3 ;  /* 0x0000080306009388 */ /* 0x0019e40000000800 */
.L_x_46:
[----:B------:R-:W-:Y:S05]  /*2830*/  BSYNC.RECONVERGENT B0 ;  /* 0x0000000000007941 */ /* 0x000fea0003800200 */
.L_x_45:
[----:B------:R-:W-:Y:S06]  /*2840*/  BAR.SYNC.DEFER_BLOCKING 0x0 ;  /* 0x0000000000007b1d */ /* 0x000fec0000010000 */
[----:B------:R-:W-:Y:S04]  /*2850*/  BSSY.RECONVERGENT B0, `(.L_x_47) ;  /* 0x0000008000007945 */ /* 0x000fe80003800200 */
[----:B------:R-:W-:Y:S05]  /*2860*/  @P2 BRA `(.L_x_48) ;  /* 0x0000000000182947 */ /* 0x000fea0003800000 */
[----:B-1234-:R-:W-:Y:S04]  /*2870*/  LDS.64 R2, [R6] ;  /* 0x0000000006027984 */ /* 0x01efe80000000a00 */
[----:B------:R-:W0:Y:S02]  /*2880*/  LDS.64 R14, [R6+0x200] ;  /* 0x00020000060e7984 */ /* 0x000e240000000a00 */
[----:B0-----:R-:W-:-:S14]  /*2890*/  DSETP.GEU.AND P1, PT, R2, R14, PT ;  /* 0x0000000e0200722a */ /* 0x001fdc0003f2e000 */
[----:B------:R-:W0:Y:S04]  /*28a0*/  @!P1 LDS R3, [R6+0x208] ;  /* 0x0002080006039984 */ /* 0x000e280000000800 */
[----:B------:R1:W-:Y:S04]  /*28b0*/  @!P1 STS.64 [R6], R14 ;  /* 0x0000000e06009388 */ /* 0x0003e80000000a00 */
[----:B0-----:R1:W-:Y:S02]  /*28c0*/  @!P1 STS [R6+0x8], R3 ;  /* 0x0000080306009388 */ /* 0x0013e40000000800 */
.L_x_48:
[----:B------:R-:W-:Y:S05]  /*28d0*/  BSYNC.RECONVERGENT B0 ;  /* 0x0000000000007941 */ /* 0x000fea0003800200 */
.L_x_47:
        /* <DEDUP_REMOVED lines=9> */
.L_x_50:
[----:B------:R-:W-:Y:S05]  /*2970*/  BSYNC.RECONVERGENT B0 ;  /* 0x0000000000007941 */ /* 0x000fea0003800200 */
.L_x_49:
        /* <DEDUP_REMOVED lines=9> */
.L_x_52:
[----:B------:R-:W-:Y:S05]  /*2a10*/  BSYNC.RECONVERGENT B0 ;  /* 0x0000000000007941 */ /* 0x000fea0003800200 */
.L_x_51:
        /* <DEDUP_REMOVED lines=9> */
.L_x_54:
[----:B------:R-:W-:Y:S05]  /*2ab0*/  BSYNC.RECONVERGENT B0 ;  /* 0x0000000000007941 */ /* 0x000fea0003800200 */
.L_x_53:
        /* <DEDUP_REMOVED lines=9> */
.L_x_56:
[----:B------:R-:W-:Y:S05]  /*2b50*/  BSYNC.RECONVERGENT B0 ;  /* 0x0000000000007941 */ /* 0x000fea0003800200 */
.L_x_55:
[----:B------:R-:W-:Y:S06]  /*2b60*/  BAR.SYNC.DEFER_BLOCKING 0x0 ;  /* 0x0000000000007b1d */ /* 0x000fec0000010000 */
[----:B------:R-:W-:Y:S04]  /*2b70*/  BSSY.RECONVERGENT B0, `(.L_x_57) ;  /* 0x000000b000007945 */ /* 0x000fe80003800200 */
[----:B------:R-:W-:Y:S05]  /*2b80*/  @P0 BRA `(.L_x_58) ;  /* 0x0000000000240947 */ /* 0x000fea0003800000 */
[----:B------:R-:W0:Y:S01]  /*2b90*/  S2UR UR5, SR_CgaCtaId ;  /* 0x00000000000579c3 */ /* 0x000e220000008800 */
[----:B------:R-:W-:Y:S01]  /*2ba0*/  UMOV UR4, 0x400 ;  /* 0x0000040000047882 */ /* 0x000fe20000000000 */
[----:B-1234-:R-:W-:Y:S01]  /*2bb0*/  LDS.64 R2, [R6] ;  /* 0x0000000006027984 */ /* 0x01efe20000000a00 */
[----:B0-----:R-:W-:-:S09]  /*2bc0*/  ULEA UR4, UR5, UR4, 0x18 ;  /* 0x0000000405047291 */ /* 0x001fd2000f8ec0ff */
[----:B------:R-:W0:Y:S02]  /*2bd0*/  LDS.64 R14, [UR4+0x10] ;  /* 0x00001004ff0e7984 */ /* 0x000e240008000a00 */
[----:B0-----:R-:W-:-:S14]  /*2be0*/  DSETP.GEU.AND P1, PT, R2, R14, PT ;  /* 0x0000000e0200722a */ /* 0x001fdc0003f2e000 */
[----:B------:R-:W0:Y:S04]  /*2bf0*/  @!P1 LDS R3, [UR4+0x18] ;  /* 0x00001804ff039984 */ /* 0x000e280008000800 */
[----:B------:R1:W-:Y:S04]  /*2c00*/  @!P1 STS.64 [R6], R14 ;  /* 0x0000000e06009388 */ /* 0x0003e80000000a00 */
[----:B0-----:R1:W-:Y:S02]  /*2c10*/  @!P1 STS [R6+0x8], R3 ;  /* 0x0000080306009388 */ /* 0x0013e40000000800 */
.L_x_58:
[----:B------:R-:W-:Y:S05]  /*2c20*/  BSYNC.RECONVERGENT B0 ;  /* 0x0000000000007941 */ /* 0x000fea0003800200 */
.L_x_57:
[----:B------:R-:W-:Y:S06]  /*2c30*/  BAR.SYNC.DEFER_BLOCKING 0x0 ;  /* 0x0000000000007b1d */ /* 0x000fec0000010000 */
[----:B------:R-:W-:Y:S04]  /*2c40*/  BSSY.RECONVERGENT B0, `(.L_x_59) ;  /* 0x0000015000007945 */ /* 0x000fe80003800200 */
[----:B------:R-:W-:Y:S05]  /*2c50*/  @P0 BRA `(.L_x_60) ;  /* 0x00000000004c0947 */ /* 0x000fea0003800000 */
[----:B-1234-:R-:W2:Y:S02]  /*2c60*/  LDG.E.64 R14, desc[UR8][R22.64] ;  /* 0x00000008160e7981 */ /* 0x01eea4000c1e1b00 */
[----:B--2---:R-:W-:-:S14]  /*2c70*/  DSETP.NEU.AND P0, PT, R14, -100, PT ;  /* 0xc05900000e00742a */ /* 0x004fdc0003f0d000 */
[----:B------:R-:W-:Y:S05]  /*2c80*/  @P0 BRA `(.L_x_61) ;  /* 0x00000000001c0947 */ /* 0x000fea0003800000 */
[----:B------:R-:W2:Y:S02]  /*2c90*/  LDG.E R0, desc[UR8][R22.64+0x8] ;  /* 0x0000080816007981 */ /* 0x000ea4000c1e1900 */
[----:B--2---:R-:W-:-:S13]  /*2ca0*/  ISETP.NE.AND P0, PT, R0, -0x1, PT ;  /* 0xffffffff0000780c */ /* 0x004fda0003f05270 */
[----:B------:R-:W0:Y:S01]  /*2cb0*/  @!P0 S2R R3, SR_CgaCtaId ;  /* 0x0000000000038919 */ /* 0x000e220000008800 */
[----:B------:R-:W-:-:S04]  /*2cc0*/  @!P0 MOV R0, 0x400 ;  /* 0x0000040000008802 */ /* 0x000fc80000000f00 */
[----:B0-----:R-:W-:-:S05]  /*2cd0*/  @!P0 LEA R0, R3, R0, 0x18 ;  /* 0x0000000003008211 */ /* 0x001fca00078ec0ff */
[----:B------:R0:W1:Y:S01]  /*2ce0*/  @!P0 LDS.64 R2, [R0] ;  /* 0x0000000000028984 */ /* 0x0000620000000a00 */
[----:B------:R-:W-:Y:S05]  /*2cf0*/  @!P0 BRA `(.L_x_62) ;  /* 0x0000000000188947 */ /* 0x000fea0003800000 */
.L_x_61:
[----:B-1----:R-:W1:Y:S01]  /*2d00*/  S2R R3, SR_CgaCtaId ;  /* 0x0000000000037919 */ /* 0x002e620000008800 */
[----:B0-----:R-:W-:-:S04]  /*2d10*/  MOV R0, 0x400 ;  /* 0x0000040000007802 */ /* 0x001fc80000000f00 */
[----:B-1----:R-:W-:-:S05]  /*2d20*/  LEA R0, R3, R0, 0x18 ;  /* 0x0000000003007211 */ /* 0x002fca00078ec0ff */
[----:B------:R-:W0:Y:S02]  /*2d30*/  LDS.64 R2, [R0] ;  /* 0x0000000000027984 */ /* 0x000e240000000a00 */
[----:B0-----:R-:W-:-:S14]  /*2d40*/  DSETP.GT.AND P0, PT, R14, R2, PT ;  /* 0x000000020e00722a */ /* 0x001fdc0003f04000 */
[----:B------:R-:W-:Y:S05]  /*2d50*/  @!P0 BRA `(.L_x_60) ;  /* 0x00000000000c8947 */ /* 0x000fea0003800000 */
.L_x_62:
[----:B------:R-:W2:Y:S04]  /*2d60*/  LDS R15, [R0+0x8] ;  /* 0x00000800000f7984 */ /* 0x000ea80000000800 */
[----:B-1----:R1:W-:Y:S04]  /*2d70*/  STG.E.64 desc[UR8][R22.64], R2 ;  /* 0x0000000216007986 */ /* 0x0023e8000c101b08 */
[----:B--2---:R1:W-:Y:S02]  /*2d80*/  STG.E desc[UR8][R22.64+0x8], R15 ;  /* 0x0000080f16007986 */ /* 0x0043e4000c101908 */
.L_x_60:
[----:B------:R-:W-:Y:S05]  /*2d90*/  BSYNC.RECONVERGENT B0 ;  /* 0x0000000000007941 */ /* 0x000fea0003800200 */
.L_x_59:
[----:B------:R-:W0:Y:S01]  /*2da0*/  LDCU UR4, c[0x0][0x390] ;  /* 0x00007200ff0477ac */ /* 0x000e220008000800 */
[----:B------:R-:W-:-:S05]  /*2db0*/  IMAD.IADD R10, R13, 0x1, R10 ;  /* 0x000000010d0a7824 */ /* 0x000fca00078e020a */
[----:B0-----:R-:W-:-:S13]  /*2dc0*/  ISETP.GE.AND P0, PT, R10, UR4, PT ;  /* 0x000000040a007c0c */ /* 0x001fda000bf06270 */
[----:B------:R-:W-:Y:S05]  /*2dd0*/  @!P0 BRA `(.L_x_63) ;  /* 0xffffffd000ec8947 */ /* 0x000fea000383ffff */
[----:B------:R-:W-:Y:S05]  /*2de0*/  EXIT ;  /* 0x000000000000794d */ /* 0x000fea0003800000 */
        .weak           $__internal_0_$__cuda_sm20_dsqrt_rn_f64_mediumpath_v1
        .type           $__internal_0_$__cuda_sm20_dsqrt_rn_f64_mediumpath_v1,@function
        .size           $__internal_0_$__cuda_sm20_dsqrt_rn_f64_mediumpath_v1,(.L_x_69 - $__internal_0_$__cuda_sm20_dsqrt_rn_f64_mediumpath_v1)
$__internal_0_$__cuda_sm20_dsqrt_rn_f64_mediumpath_v1:
[----:B------:R-:W-:Y:S01]  /*2df0*/  ISETP.GE.U32.AND P4, PT, R36, -0x3400000, PT ;  /* 0xfcc000002400780c */ /* 0x000fe20003f86070 */
[----:B------:R-:W-:Y:S01]  /*2e00*/  BSSY.RECONVERGENT B1, `(.L_x_64) ;  /* 0x0000025000017945 */ /* 0x000fe20003800200 */
[----:B------:R-:W-:Y:S02]  /*2e10*/  IMAD.MOV.U32 R38, RZ, RZ, R0 ;  /* 0x000000ffff267224 */ /* 0x000fe400078e0000 */
[----:B------:R-:W-:-:S09]  /*2e20*/  IMAD.MOV.U32 R39, RZ, RZ, R33 ;  /* 0x000000ffff277224 */ /* 0x000fd200078e0021 */
[----:B------:R-:W-:Y:S05]  /*2e30*/  @!P4 BRA `(.L_x_65) ;  /* 0x000000000020c947 */ /* 0x000fea0003800000 */
[----:B------:R-:W-:-:S10]  /*2e40*/  DFMA.RM R34, R26, R38, R34 ;  /* 0x000000261a22722b */ /* 0x000fd40000004022 */
[----:B------:R-:W-:-:S04]  /*2e50*/  IADD3 R26, P4, PT, R34, 0x1, RZ ;  /* 0x00000001221a7810 */ /* 0x000fc80007f9e0ff */
[----:B------:R-:W-:-:S06]  /*2e60*/  IADD3.X R27, PT, PT, RZ, R35, RZ, P4, !PT ;  /* 0x00000023ff1b7210 */ /* 0x000fcc00027fe4ff */
[----:B------:R-:W-:-:S08]  /*2e70*/  DFMA.RP R24, -R34, R26, R24 ;  /* 0x0000001a2218722b */ /* 0x000fd00000008118 */
[----:B------:R-:W-:-:S06]  /*2e80*/  DSETP.GT.AND P4, PT, R24, RZ, PT ;  /* 0x000000ff1800722a */ /* 0x000fcc0003f84000 */
[----:B------:R-:W-:Y:S02]  /*2e90*/  FSEL R26, R26, R34, P4 ;  /* 0x000000221a1a7208 */ /* 0x000fe40002000000 */
[----:B------:R-:W-:Y:S01]  /*2ea0*/  FSEL R27, R27, R35, P4 ;  /* 0x000000231b1b7208 */ /* 0x000fe20002000000 */
[----:B------:R-:W-:Y:S06]  /*2eb0*/  BRA `(.L_x_66) ;  /* 0x0000000000647947 */ /* 0x000fec0003800000 */
.L_x_65:
[----:B------:R-:W-:-:S14]  /*2ec0*/  DSETP.NE.AND P4, PT, R24, RZ, PT ;  /* 0x000000ff1800722a */ /* 0x000fdc0003f85000 */
[----:B------:R-:W-:Y:S05]  /*2ed0*/  @!P4 BRA `(.L_x_67) ;  /* 0x000000000058c947 */ /* 0x000fea0003800000 */
[----:B------:R-:W-:-:S13]  /*2ee0*/  ISETP.GE.AND P4, PT, R25, RZ, PT ;  /* 0x000000ff1900720c */ /* 0x000fda0003f86270 */
[----:B------:R-:W-:Y:S02]  /*2ef0*/  @!P4 IMAD.MOV.U32 R26, RZ, RZ, 0x0 ;  /* 0x00000000ff1ac424 */ /* 0x000fe400078e00ff */
[----:B------:R-:W-:Y:S01]  /*2f00*/  @!P4 IMAD.MOV.U32 R27, RZ, RZ, -0x80000 ;  /* 0xfff80000ff1bc424 */ /* 0x000fe200078e00ff */
[----:B------:R-:W-:Y:S06]  /*2f10*/  @!P4 BRA `(.L_x_66) ;  /* 0x00000000004cc947 */ /* 0x000fec0003800000 */
[----:B------:R-:W-:-:S13]  /*2f20*/  ISETP.GT.AND P4, PT, R25, 0x7fefffff, PT ;  /* 0x7fefffff1900780c */ /* 0x000fda0003f84270 */
[----:B------:R-:W-:Y:S05]  /*2f30*/  @P4 BRA `(.L_x_67) ;  /* 0x0000000000404947 */ /* 0x000fea0003800000 */
[----:B------:R-:W-:Y:S01]  /*2f40*/  DMUL R38, R24, 8.11296384146066816958e+31 ;  /* 0x4690000018267828 */ /* 0x000fe20000000000 */
[----:B------:R-:W-:Y:S01]  /*2f50*/  IMAD.MOV.U32 R34, RZ, RZ, RZ ;  /* 0x000000ffff227224 */ /* 0x000fe200078e00ff */
[----:B------:R-:W-:Y:S01]  /*2f60*/  MOV R24, 0x0 ;  /* 0x0000000000187802 */ /* 0x000fe20000000f00 */
[----:B------:R-:W-:-:S03]  /*2f70*/  IMAD.MOV.U32 R25, RZ, RZ, 0x3fd80000 ;  /* 0x3fd80000ff197424 */ /* 0x000fc600078e00ff */
[----:B------:R-:W0:Y:S02]  /*2f80*/  MUFU.RSQ64H R35, R39 ;  /* 0x0000002700237308 */ /* 0x000e240000001c00 */
[----:B0-----:R-:W-:-:S08]  /*2f90*/  DMUL R26, R34, R34 ;  /* 0x00000022221a7228 */ /* 0x001fd00000000000 */
[----:B------:R-:W-:-:S08]  /*2fa0*/  DFMA R26, R38, -R26, 1 ;  /* 0x3ff00000261a742b */ /* 0x000fd0000000081a */
[----:B------:R-:W-:Y:S02]  /*2fb0*/  DFMA R24, R26, R24, 0.5 ;  /* 0x3fe000001a18742b */ /* 0x000fe40000000018 */
[----:B------:R-:W-:-:S08]  /*2fc0*/  DMUL R26, R34, R26 ;  /* 0x0000001a221a7228 */ /* 0x000fd00000000000 */
[----:B------:R-:W-:-:S08]  /*2fd0*/  DFMA R26, R24, R26, R34 ;  /* 0x0000001a181a722b */ /* 0x000fd00000000022 */
[----:B------:R-:W-:Y:S02]  /*2fe0*/  DMUL R24, R38, R26 ;  /* 0x0000001a26187228 */ /* 0x000fe40000000000 */
[----:B------:R-:W-:-:S06]  /*2ff0*/  VIADD R27, R27, 0xfff00000 ;  /* 0xfff000001b1b7836 */ /* 0x000fcc0000000000 */
[----:B------:R-:W-:-:S08]  /*3000*/  DFMA R34, R24, -R24, R38 ;  /* 0x800000181822722b */ /* 0x000fd00000000026 */
[----:B------:R-:W-:-:S10]  /*3010*/  DFMA R26, R26, R34, R24 ;  /* 0x000000221a1a722b */ /* 0x000fd40000000018 */
[----:B------:R-:W-:Y:S01]  /*3020*/  VIADD R27, R27, 0xfcb00000 ;  /* 0xfcb000001b1b7836 */ /* 0x000fe20000000000 */
[----:B------:R-:W-:Y:S06]  /*3030*/  BRA `(.L_x_66) ;  /* 0x0000000000047947 */ /* 0x000fec0003800000 */
.L_x_67:
[----:B------:R-:W-:-:S11]  /*3040*/  DADD R26, R24, R24 ;  /* 0x00000000181a7229 */ /* 0x000fd60000000018 */
.L_x_66:
[----:B------:R-:W-:Y:S05]  /*3050*/  BSYNC.RECONVERGENT B1 ;  /* 0x0000000000017941 */ /* 0x000fea0003800200 */
.L_x_64:
[----:B------:R-:W-:Y:S01]  /*3060*/  IMAD.MOV.U32 R33, RZ, RZ, 0x0 ;  /* 0x00000000ff217424 */ /* 0x000fe200078e00ff */
[----:B------:R-:W-:Y:S01]  /*3070*/  MOV R24, R26 ;  /* 0x0000001a00187202 */ /* 0x000fe20000000f00 */
[----:B------:R-:W-:Y:S02]  /*3080*/  IMAD.MOV.U32 R25, RZ, RZ, R27 ;  /* 0x000000ffff197224 */ /* 0x000fe400078e001b */
[----:B------:R-:W-:Y:S05]  /*3090*/  RET.REL.NODEC R32 `(metricCenter) ;  /* 0xffffffcc20d87950 */ /* 0x000fea0003c3ffff */
.L_x_68:
[----:B------:R-:W-:-:S00]  /*30a0*/  BRA `(.L_x_68) ;  /* 0xfffffffc00fc7947 */ /* 0x000fc0000383ffff */
[----:B------:R-:W-:-:S00]  /*30b0*/  NOP ;  /* 0x0000000000007918 */ /* 0x000fc00000000000 */
        /* <DEDUP_REMOVED lines=12> */
.L_x_69:


//--------------------- .nv.shared.metricCenter   --------------------------
	.section	.nv.shared.metricCenter,"aw",@nobits
	.sectionflags	@""
	.align	8
.nv.shared.metricCenter:
	.zero		17408


//--------------------- .nv.shared.reserved.0     --------------------------
	.section	.nv.shared.reserved.0,"aw",@nobits
	.weak		__nv_reservedSMEM_offset_0_alias
	.size		__nv_reservedSMEM_offset_0_alias, 0, 64
	.other		__nv_reservedSMEM_offset_0_alias,@"STO_CUDA_RESERVED_SHARED STV_DEFAULT"
__nv_reservedSMEM_offset_0_alias:
	.zero		0
	.zero		64


//--------------------- .nv.constant0.metricCenter --------------------------
	.section	.nv.constant0.metricCenter,"a",@progbits
	.sectionflags	@""
	.align	4
.nv.constant0.metricCenter:
	.zero		916


//--------------------- SYMBOLS --------------------------

	.type		.nv.reservedSmem.offset0,@object
	.size		.nv.reservedSmem.offset0,0x4
	.type		.nv.reservedSmem.cap,@object
	.size		.nv.reservedSmem.cap,0x4
